//
// Generated by NVIDIA NVVM Compiler
//
// Compiler Build ID: CL-36424714
// Cuda compilation tools, release 13.0, V13.0.88
// Based on NVVM 20.0.0
//

.version 9.0
.target sm_100
.address_size 64

	// .globl	_Z27globalExpertPrefixSumKernelPKiPiPlii
.extern .func __assertfail
(
	.param .b64 __assertfail_param_0,
	.param .b64 __assertfail_param_1,
	.param .b32 __assertfail_param_2,
	.param .b64 __assertfail_param_3,
	.param .b64 __assertfail_param_4
)
;
.global .align 1 .b8 __unnamed_1[202] = {118, 111, 105, 100, 32, 102, 117, 115, 101, 100, 66, 117, 105, 108, 100, 69, 120, 112, 101, 114, 116, 77, 97, 112, 115, 83, 111, 114, 116, 70, 105, 114, 115, 116, 84, 111, 107, 101, 110, 75, 101, 114, 110, 101, 108, 40, 99, 111, 110, 115, 116, 32, 105, 110, 116, 32, 42, 44, 32, 105, 110, 116, 32, 42, 44, 32, 105, 110, 116, 32, 42, 44, 32, 115, 105, 103, 110, 101, 100, 32, 108, 111, 110, 103, 32, 42, 44, 32, 115, 105, 103, 110, 101, 100, 32, 108, 111, 110, 103, 44, 32, 105, 110, 116, 44, 32, 105, 110, 116, 44, 32, 105, 110, 116, 44, 32, 105, 110, 116, 41, 32, 91, 119, 105, 116, 104, 32, 105, 110, 116, 32, 66, 76, 79, 67, 75, 95, 83, 73, 90, 69, 32, 61, 32, 50, 53, 54, 59, 32, 105, 110, 116, 32, 69, 88, 80, 69, 82, 84, 83, 95, 80, 69, 82, 95, 84, 79, 75, 69, 78, 32, 61, 32, 56, 59, 32, 105, 110, 116, 32, 76, 79, 71, 50, 95, 78, 85, 77, 95, 69, 88, 80, 69, 82, 84, 83, 32, 61, 32, 56, 93};
.global .align 1 .b8 _ZN34_INTERNAL_f45ef6f1_4_k_cu_0b5fd6a94cuda3std3__45__cpo5beginE[1];
.global .align 1 .b8 _ZN34_INTERNAL_f45ef6f1_4_k_cu_0b5fd6a94cuda3std3__45__cpo3endE[1];
.global .align 1 .b8 _ZN34_INTERNAL_f45ef6f1_4_k_cu_0b5fd6a94cuda3std3__45__cpo6cbeginE[1];
.global .align 1 .b8 _ZN34_INTERNAL_f45ef6f1_4_k_cu_0b5fd6a94cuda3std3__45__cpo4cendE[1];
.global .align 1 .b8 _ZN34_INTERNAL_f45ef6f1_4_k_cu_0b5fd6a94cuda3std3__45__cpo6rbeginE[1];
.global .align 1 .b8 _ZN34_INTERNAL_f45ef6f1_4_k_cu_0b5fd6a94cuda3std3__45__cpo4rendE[1];
.global .align 1 .b8 _ZN34_INTERNAL_f45ef6f1_4_k_cu_0b5fd6a94cuda3std3__45__cpo7crbeginE[1];
.global .align 1 .b8 _ZN34_INTERNAL_f45ef6f1_4_k_cu_0b5fd6a94cuda3std3__45__cpo5crendE[1];
.global .align 1 .b8 _ZN34_INTERNAL_f45ef6f1_4_k_cu_0b5fd6a94cuda3std3__436_GLOBAL__N__f45ef6f1_4_k_cu_0b5fd6a96ignoreE[1];
.global .align 1 .b8 _ZN34_INTERNAL_f45ef6f1_4_k_cu_0b5fd6a94cuda3std3__419piecewise_constructE[1];
.global .align 1 .b8 _ZN34_INTERNAL_f45ef6f1_4_k_cu_0b5fd6a94cuda3std3__48in_placeE[1];
.global .align 1 .b8 _ZN34_INTERNAL_f45ef6f1_4_k_cu_0b5fd6a94cuda3std3__420unreachable_sentinelE[1];
.global .align 1 .b8 _ZN34_INTERNAL_f45ef6f1_4_k_cu_0b5fd6a94cuda3std3__47nulloptE[1];
.global .align 1 .b8 _ZN34_INTERNAL_f45ef6f1_4_k_cu_0b5fd6a94cuda3std3__48unexpectE[1];
.global .align 1 .b8 _ZN34_INTERNAL_f45ef6f1_4_k_cu_0b5fd6a94cuda3std6ranges3__45__cpo4swapE[1];
.global .align 1 .b8 _ZN34_INTERNAL_f45ef6f1_4_k_cu_0b5fd6a94cuda3std6ranges3__45__cpo9iter_moveE[1];
.global .align 1 .b8 _ZN34_INTERNAL_f45ef6f1_4_k_cu_0b5fd6a94cuda3std6ranges3__45__cpo5beginE[1];
.global .align 1 .b8 _ZN34_INTERNAL_f45ef6f1_4_k_cu_0b5fd6a94cuda3std6ranges3__45__cpo3endE[1];
.global .align 1 .b8 _ZN34_INTERNAL_f45ef6f1_4_k_cu_0b5fd6a94cuda3std6ranges3__45__cpo6cbeginE[1];
.global .align 1 .b8 _ZN34_INTERNAL_f45ef6f1_4_k_cu_0b5fd6a94cuda3std6ranges3__45__cpo4cendE[1];
.global .align 1 .b8 _ZN34_INTERNAL_f45ef6f1_4_k_cu_0b5fd6a94cuda3std6ranges3__45__cpo7advanceE[1];
.global .align 1 .b8 _ZN34_INTERNAL_f45ef6f1_4_k_cu_0b5fd6a94cuda3std6ranges3__45__cpo9iter_swapE[1];
.global .align 1 .b8 _ZN34_INTERNAL_f45ef6f1_4_k_cu_0b5fd6a94cuda3std6ranges3__45__cpo4nextE[1];
.global .align 1 .b8 _ZN34_INTERNAL_f45ef6f1_4_k_cu_0b5fd6a94cuda3std6ranges3__45__cpo4prevE[1];
.global .align 1 .b8 _ZN34_INTERNAL_f45ef6f1_4_k_cu_0b5fd6a94cuda3std6ranges3__45__cpo4dataE[1];
.global .align 1 .b8 _ZN34_INTERNAL_f45ef6f1_4_k_cu_0b5fd6a94cuda3std6ranges3__45__cpo5cdataE[1];
.global .align 1 .b8 _ZN34_INTERNAL_f45ef6f1_4_k_cu_0b5fd6a94cuda3std6ranges3__45__cpo4sizeE[1];
.global .align 1 .b8 _ZN34_INTERNAL_f45ef6f1_4_k_cu_0b5fd6a94cuda3std6ranges3__45__cpo5ssizeE[1];
.global .align 1 .b8 _ZN34_INTERNAL_f45ef6f1_4_k_cu_0b5fd6a94cuda3std6ranges3__45__cpo8distanceE[1];
.global .align 1 .b8 _ZN34_INTERNAL_f45ef6f1_4_k_cu_0b5fd6a96thrust24THRUST_300001_SM_1000_NS6system6detail10sequential3seqE[1];
.global .align 1 .b8 _ZN34_INTERNAL_f45ef6f1_4_k_cu_0b5fd6a96thrust24THRUST_300001_SM_1000_NS12placeholders2_1E[1];
.global .align 1 .b8 _ZN34_INTERNAL_f45ef6f1_4_k_cu_0b5fd6a96thrust24THRUST_300001_SM_1000_NS12placeholders2_2E[1];
.global .align 1 .b8 _ZN34_INTERNAL_f45ef6f1_4_k_cu_0b5fd6a96thrust24THRUST_300001_SM_1000_NS12placeholders2_3E[1];
.global .align 1 .b8 _ZN34_INTERNAL_f45ef6f1_4_k_cu_0b5fd6a96thrust24THRUST_300001_SM_1000_NS12placeholders2_4E[1];
.global .align 1 .b8 _ZN34_INTERNAL_f45ef6f1_4_k_cu_0b5fd6a96thrust24THRUST_300001_SM_1000_NS12placeholders2_5E[1];
.global .align 1 .b8 _ZN34_INTERNAL_f45ef6f1_4_k_cu_0b5fd6a96thrust24THRUST_300001_SM_1000_NS12placeholders2_6E[1];
.global .align 1 .b8 _ZN34_INTERNAL_f45ef6f1_4_k_cu_0b5fd6a96thrust24THRUST_300001_SM_1000_NS12placeholders2_7E[1];
.global .align 1 .b8 _ZN34_INTERNAL_f45ef6f1_4_k_cu_0b5fd6a96thrust24THRUST_300001_SM_1000_NS12placeholders2_8E[1];
.global .align 1 .b8 _ZN34_INTERNAL_f45ef6f1_4_k_cu_0b5fd6a96thrust24THRUST_300001_SM_1000_NS12placeholders2_9E[1];
.global .align 1 .b8 _ZN34_INTERNAL_f45ef6f1_4_k_cu_0b5fd6a96thrust24THRUST_300001_SM_1000_NS12placeholders3_10E[1];
.global .align 1 .b8 $str[15] = {103, 114, 105, 100, 68, 105, 109, 46, 120, 32, 61, 61, 32, 49};
.global .align 1 .b8 $str$1[27] = {47, 116, 109, 112, 47, 115, 97, 115, 115, 95, 99, 117, 95, 56, 120, 106, 118, 108, 101, 114, 104, 47, 107, 46, 99, 117};
.global .align 1 .b8 $str$2[27] = {115, 116, 97, 114, 116, 95, 101, 120, 112, 101, 114, 116, 32, 60, 61, 32, 101, 110, 100, 95, 101, 120, 112, 101, 114, 116};
.global .align 1 .b8 $str$3[52] = {110, 117, 109, 95, 101, 120, 112, 101, 114, 116, 115, 95, 112, 101, 114, 95, 110, 111, 100, 101, 32, 61, 61, 32, 40, 101, 110, 100, 95, 101, 120, 112, 101, 114, 116, 32, 45, 32, 115, 116, 97, 114, 116, 95, 101, 120, 112, 101, 114, 116, 41};
.global .align 1 .b8 $str$4[48] = {110, 117, 109, 95, 101, 120, 112, 101, 114, 116, 115, 95, 112, 101, 114, 95, 110, 111, 100, 101, 32, 60, 61, 32, 40, 49, 32, 60, 60, 32, 76, 79, 71, 50, 95, 78, 85, 77, 95, 69, 88, 80, 69, 82, 84, 83, 41};
.extern .shared .align 16 .b8 temp_storage[];
.extern .shared .align 16 .b8 shared_counts[];
.extern .shared .align 16 .b8 shared_data[];

.visible .entry _Z27globalExpertPrefixSumKernelPKiPiPlii(
	.param .u64 .ptr .align 1 _Z27globalExpertPrefixSumKernelPKiPiPlii_param_0,
	.param .u64 .ptr .align 1 _Z27globalExpertPrefixSumKernelPKiPiPlii_param_1,
	.param .u64 .ptr .align 1 _Z27globalExpertPrefixSumKernelPKiPiPlii_param_2,
	.param .u32 _Z27globalExpertPrefixSumKernelPKiPiPlii_param_3,
	.param .u32 _Z27globalExpertPrefixSumKernelPKiPiPlii_param_4
)
{
	.reg .pred 	%p<12>;
	.reg .b32 	%r<110>;
	.reg .b64 	%rd<50>;

	ld.param.u64 	%rd18, [_Z27globalExpertPrefixSumKernelPKiPiPlii_param_0];
	ld.param.u64 	%rd19, [_Z27globalExpertPrefixSumKernelPKiPiPlii_param_1];
	ld.param.u64 	%rd17, [_Z27globalExpertPrefixSumKernelPKiPiPlii_param_2];
	ld.param.u32 	%r31, [_Z27globalExpertPrefixSumKernelPKiPiPlii_param_3];
	ld.param.u32 	%r32, [_Z27globalExpertPrefixSumKernelPKiPiPlii_param_4];
	cvta.to.global.u64 	%rd1, %rd18;
	cvta.to.global.u64 	%rd2, %rd19;
	mov.u32 	%r1, %ctaid.x;
	setp.gt.s32 	%p1, %r1, %r32;
	@%p1 bra 	$L__BB0_17;
	setp.lt.s32 	%p2, %r31, 1;
	mov.b64 	%rd49, 0;
	@%p2 bra 	$L__BB0_15;
	mul.lo.s32 	%r2, %r31, %r1;
	and.b32  	%r3, %r31, 15;
	setp.lt.u32 	%p3, %r31, 16;
	mov.b32 	%r102, 0;
	mov.u32 	%r109, %r102;
	@%p3 bra 	$L__BB0_5;
	and.b32  	%r102, %r31, 2147483632;
	neg.s32 	%r96, %r102;
	mul.wide.u32 	%rd21, %r2, 4;
	add.s64 	%rd22, %rd21, 32;
	add.s64 	%rd46, %rd1, %rd22;
	add.s64 	%rd45, %rd2, %rd22;
	mov.b32 	%r109, 0;
$L__BB0_4:
	.pragma "nounroll";
	st.global.u32 	[%rd45+-32], %r109;
	ld.global.u32 	%r36, [%rd46+-32];
	add.s32 	%r37, %r36, %r109;
	st.global.u32 	[%rd45+-28], %r37;
	ld.global.u32 	%r38, [%rd46+-28];
	add.s32 	%r39, %r38, %r37;
	st.global.u32 	[%rd45+-24], %r39;
	ld.global.u32 	%r40, [%rd46+-24];
	add.s32 	%r41, %r40, %r39;
	st.global.u32 	[%rd45+-20], %r41;
	ld.global.u32 	%r42, [%rd46+-20];
	add.s32 	%r43, %r42, %r41;
	st.global.u32 	[%rd45+-16], %r43;
	ld.global.u32 	%r44, [%rd46+-16];
	add.s32 	%r45, %r44, %r43;
	st.global.u32 	[%rd45+-12], %r45;
	ld.global.u32 	%r46, [%rd46+-12];
	add.s32 	%r47, %r46, %r45;
	st.global.u32 	[%rd45+-8], %r47;
	ld.global.u32 	%r48, [%rd46+-8];
	add.s32 	%r49, %r48, %r47;
	st.global.u32 	[%rd45+-4], %r49;
	ld.global.u32 	%r50, [%rd46+-4];
	add.s32 	%r51, %r50, %r49;
	st.global.u32 	[%rd45], %r51;
	ld.global.u32 	%r52, [%rd46];
	add.s32 	%r53, %r52, %r51;
	st.global.u32 	[%rd45+4], %r53;
	ld.global.u32 	%r54, [%rd46+4];
	add.s32 	%r55, %r54, %r53;
	st.global.u32 	[%rd45+8], %r55;
	ld.global.u32 	%r56, [%rd46+8];
	add.s32 	%r57, %r56, %r55;
	st.global.u32 	[%rd45+12], %r57;
	ld.global.u32 	%r58, [%rd46+12];
	add.s32 	%r59, %r58, %r57;
	st.global.u32 	[%rd45+16], %r59;
	ld.global.u32 	%r60, [%rd46+16];
	add.s32 	%r61, %r60, %r59;
	st.global.u32 	[%rd45+20], %r61;
	ld.global.u32 	%r62, [%rd46+20];
	add.s32 	%r63, %r62, %r61;
	st.global.u32 	[%rd45+24], %r63;
	ld.global.u32 	%r64, [%rd46+24];
	add.s32 	%r65, %r64, %r63;
	st.global.u32 	[%rd45+28], %r65;
	ld.global.u32 	%r66, [%rd46+28];
	add.s32 	%r109, %r66, %r65;
	add.s32 	%r96, %r96, 16;
	add.s64 	%rd46, %rd46, 64;
	add.s64 	%rd45, %rd45, 64;
	setp.ne.s32 	%p4, %r96, 0;
	@%p4 bra 	$L__BB0_4;
$L__BB0_5:
	setp.eq.s32 	%p5, %r3, 0;
	@%p5 bra 	$L__BB0_14;
	and.b32  	%r13, %r31, 7;
	setp.lt.u32 	%p6, %r3, 8;
	@%p6 bra 	$L__BB0_8;
	add.s32 	%r68, %r102, %r2;
	mul.wide.u32 	%rd23, %r68, 4;
	add.s64 	%rd24, %rd2, %rd23;
	st.global.u32 	[%rd24], %r109;
	add.s64 	%rd25, %rd1, %rd23;
	ld.global.u32 	%r69, [%rd25];
	add.s32 	%r70, %r69, %r109;
	cvt.u64.u32 	%rd26, %r2;
	cvt.u64.u32 	%rd27, %r102;
	add.s64 	%rd28, %rd27, %rd26;
	shl.b64 	%rd29, %rd28, 2;
	add.s64 	%rd30, %rd2, %rd29;
	st.global.u32 	[%rd30+4], %r70;
	add.s64 	%rd31, %rd1, %rd29;
	ld.global.u32 	%r71, [%rd31+4];
	add.s32 	%r72, %r71, %r70;
	st.global.u32 	[%rd30+8], %r72;
	ld.global.u32 	%r73, [%rd31+8];
	add.s32 	%r74, %r73, %r72;
	st.global.u32 	[%rd30+12], %r74;
	ld.global.u32 	%r75, [%rd31+12];
	add.s32 	%r76, %r75, %r74;
	st.global.u32 	[%rd30+16], %r76;
	ld.global.u32 	%r77, [%rd31+16];
	add.s32 	%r78, %r77, %r76;
	st.global.u32 	[%rd30+20], %r78;
	ld.global.u32 	%r79, [%rd31+20];
	add.s32 	%r80, %r79, %r78;
	st.global.u32 	[%rd30+24], %r80;
	ld.global.u32 	%r81, [%rd31+24];
	add.s32 	%r82, %r81, %r80;
	st.global.u32 	[%rd30+28], %r82;
	ld.global.u32 	%r83, [%rd31+28];
	add.s32 	%r109, %r83, %r82;
	add.s32 	%r102, %r102, 8;
$L__BB0_8:
	setp.eq.s32 	%p7, %r13, 0;
	@%p7 bra 	$L__BB0_14;
	and.b32  	%r19, %r31, 3;
	setp.lt.u32 	%p8, %r13, 4;
	@%p8 bra 	$L__BB0_11;
	add.s32 	%r85, %r102, %r2;
	mul.wide.u32 	%rd32, %r85, 4;
	add.s64 	%rd33, %rd2, %rd32;
	st.global.u32 	[%rd33], %r109;
	add.s64 	%rd34, %rd1, %rd32;
	ld.global.u32 	%r86, [%rd34];
	add.s32 	%r87, %r86, %r109;
	cvt.u64.u32 	%rd35, %r2;
	cvt.u64.u32 	%rd36, %r102;
	add.s64 	%rd37, %rd36, %rd35;
	shl.b64 	%rd38, %rd37, 2;
	add.s64 	%rd39, %rd2, %rd38;
	st.global.u32 	[%rd39+4], %r87;
	add.s64 	%rd40, %rd1, %rd38;
	ld.global.u32 	%r88, [%rd40+4];
	add.s32 	%r89, %r88, %r87;
	st.global.u32 	[%rd39+8], %r89;
	ld.global.u32 	%r90, [%rd40+8];
	add.s32 	%r91, %r90, %r89;
	st.global.u32 	[%rd39+12], %r91;
	ld.global.u32 	%r92, [%rd40+12];
	add.s32 	%r109, %r92, %r91;
	add.s32 	%r102, %r102, 4;
$L__BB0_11:
	setp.eq.s32 	%p9, %r19, 0;
	@%p9 bra 	$L__BB0_14;
	add.s32 	%r93, %r102, %r2;
	mul.wide.u32 	%rd41, %r93, 4;
	add.s64 	%rd48, %rd1, %rd41;
	add.s64 	%rd47, %rd2, %rd41;
	neg.s32 	%r107, %r19;
$L__BB0_13:
	.pragma "nounroll";
	st.global.u32 	[%rd47], %r109;
	ld.global.u32 	%r94, [%rd48];
	add.s32 	%r109, %r94, %r109;
	add.s64 	%rd48, %rd48, 4;
	add.s64 	%rd47, %rd47, 4;
	add.s32 	%r107, %r107, 1;
	setp.ne.s32 	%p10, %r107, 0;
	@%p10 bra 	$L__BB0_13;
$L__BB0_14:
	cvt.s64.s32 	%rd49, %r109;
$L__BB0_15:
	mov.u32 	%r95, %tid.x;
	setp.ne.s32 	%p11, %r95, 0;
	@%p11 bra 	$L__BB0_17;
	cvta.to.global.u64 	%rd42, %rd17;
	mul.wide.u32 	%rd43, %r1, 8;
	add.s64 	%rd44, %rd42, %rd43;
	st.global.u64 	[%rd44], %rd49;
$L__BB0_17:
	ret;

}
	// .globl	_Z40fusedBuildExpertMapsSortFirstTokenKernelILi256ELi8ELi8EEvPKiPiS2_Plliiii
.visible .entry _Z40fusedBuildExpertMapsSortFirstTokenKernelILi256ELi8ELi8EEvPKiPiS2_Plliiii(
	.param .u64 .ptr .align 1 _Z40fusedBuildExpertMapsSortFirstTokenKernelILi256ELi8ELi8EEvPKiPiS2_Plliiii_param_0,
	.param .u64 .ptr .align 1 _Z40fusedBuildExpertMapsSortFirstTokenKernelILi256ELi8ELi8EEvPKiPiS2_Plliiii_param_1,
	.param .u64 .ptr .align 1 _Z40fusedBuildExpertMapsSortFirstTokenKernelILi256ELi8ELi8EEvPKiPiS2_Plliiii_param_2,
	.param .u64 .ptr .align 1 _Z40fusedBuildExpertMapsSortFirstTokenKernelILi256ELi8ELi8EEvPKiPiS2_Plliiii_param_3,
	.param .u64 _Z40fusedBuildExpertMapsSortFirstTokenKernelILi256ELi8ELi8EEvPKiPiS2_Plliiii_param_4,
	.param .u32 _Z40fusedBuildExpertMapsSortFirstTokenKernelILi256ELi8ELi8EEvPKiPiS2_Plliiii_param_5,
	.param .u32 _Z40fusedBuildExpertMapsSortFirstTokenKernelILi256ELi8ELi8EEvPKiPiS2_Plliiii_param_6,
	.param .u32 _Z40fusedBuildExpertMapsSortFirstTokenKernelILi256ELi8ELi8EEvPKiPiS2_Plliiii_param_7,
	.param .u32 _Z40fusedBuildExpertMapsSortFirstTokenKernelILi256ELi8ELi8EEvPKiPiS2_Plliiii_param_8
)
{
	.reg .pred 	%p<48>;
	.reg .b16 	%rs<18>;
	.reg .b32 	%r<696>;
	.reg .b64 	%rd<82>;

	ld.param.u64 	%rd4, [_Z40fusedBuildExpertMapsSortFirstTokenKernelILi256ELi8ELi8EEvPKiPiS2_Plliiii_param_0];
	mov.u32 	%r181, %nctaid.x;
	setp.eq.s32 	%p1, %r181, 1;
	@%p1 bra 	$L__BB1_2;
	mov.u64 	%rd9, $str;
	cvta.global.u64 	%rd10, %rd9;
	mov.u64 	%rd11, $str$1;
	cvta.global.u64 	%rd12, %rd11;
	mov.u64 	%rd13, __unnamed_1;
	cvta.global.u64 	%rd14, %rd13;
	{ // callseq 0, 0
	.param .b64 param0;
	st.param.b64 	[param0], %rd10;
	.param .b64 param1;
	st.param.b64 	[param1], %rd12;
	.param .b32 param2;
	st.param.b32 	[param2], 65;
	.param .b64 param3;
	st.param.b64 	[param3], %rd14;
	.param .b64 param4;
	st.param.b64 	[param4], 1;
	call.uni 
	__assertfail, 
	(
	param0, 
	param1, 
	param2, 
	param3, 
	param4
	);
	} // callseq 0
$L__BB1_2:
	ld.param.u32 	%r664, [_Z40fusedBuildExpertMapsSortFirstTokenKernelILi256ELi8ELi8EEvPKiPiS2_Plliiii_param_7];
	ld.param.u32 	%r654, [_Z40fusedBuildExpertMapsSortFirstTokenKernelILi256ELi8ELi8EEvPKiPiS2_Plliiii_param_6];
	setp.ge.s32 	%p2, %r664, %r654;
	@%p2 bra 	$L__BB1_4;
	mov.u64 	%rd15, $str$2;
	cvta.global.u64 	%rd16, %rd15;
	mov.u64 	%rd17, $str$1;
	cvta.global.u64 	%rd18, %rd17;
	mov.u64 	%rd19, __unnamed_1;
	cvta.global.u64 	%rd20, %rd19;
	{ // callseq 1, 0
	.param .b64 param0;
	st.param.b64 	[param0], %rd16;
	.param .b64 param1;
	st.param.b64 	[param1], %rd18;
	.param .b32 param2;
	st.param.b32 	[param2], 66;
	.param .b64 param3;
	st.param.b64 	[param3], %rd20;
	.param .b64 param4;
	st.param.b64 	[param4], 1;
	call.uni 
	__assertfail, 
	(
	param0, 
	param1, 
	param2, 
	param3, 
	param4
	);
	} // callseq 1
$L__BB1_4:
	ld.param.u32 	%r674, [_Z40fusedBuildExpertMapsSortFirstTokenKernelILi256ELi8ELi8EEvPKiPiS2_Plliiii_param_8];
	ld.param.u32 	%r665, [_Z40fusedBuildExpertMapsSortFirstTokenKernelILi256ELi8ELi8EEvPKiPiS2_Plliiii_param_7];
	ld.param.u32 	%r655, [_Z40fusedBuildExpertMapsSortFirstTokenKernelILi256ELi8ELi8EEvPKiPiS2_Plliiii_param_6];
	sub.s32 	%r182, %r665, %r655;
	setp.eq.s32 	%p3, %r674, %r182;
	@%p3 bra 	$L__BB1_6;
	mov.u64 	%rd21, $str$3;
	cvta.global.u64 	%rd22, %rd21;
	mov.u64 	%rd23, $str$1;
	cvta.global.u64 	%rd24, %rd23;
	mov.u64 	%rd25, __unnamed_1;
	cvta.global.u64 	%rd26, %rd25;
	{ // callseq 2, 0
	.param .b64 param0;
	st.param.b64 	[param0], %rd22;
	.param .b64 param1;
	st.param.b64 	[param1], %rd24;
	.param .b32 param2;
	st.param.b32 	[param2], 67;
	.param .b64 param3;
	st.param.b64 	[param3], %rd26;
	.param .b64 param4;
	st.param.b64 	[param4], 1;
	call.uni 
	__assertfail, 
	(
	param0, 
	param1, 
	param2, 
	param3, 
	param4
	);
	} // callseq 2
$L__BB1_6:
	ld.param.u32 	%r675, [_Z40fusedBuildExpertMapsSortFirstTokenKernelILi256ELi8ELi8EEvPKiPiS2_Plliiii_param_8];
	setp.lt.s32 	%p4, %r675, 257;
	@%p4 bra 	$L__BB1_8;
	mov.u64 	%rd27, $str$4;
	cvta.global.u64 	%rd28, %rd27;
	mov.u64 	%rd29, $str$1;
	cvta.global.u64 	%rd30, %rd29;
	mov.u64 	%rd31, __unnamed_1;
	cvta.global.u64 	%rd32, %rd31;
	{ // callseq 3, 0
	.param .b64 param0;
	st.param.b64 	[param0], %rd28;
	.param .b64 param1;
	st.param.b64 	[param1], %rd30;
	.param .b32 param2;
	st.param.b32 	[param2], 68;
	.param .b64 param3;
	st.param.b64 	[param3], %rd32;
	.param .b64 param4;
	st.param.b64 	[param4], 1;
	call.uni 
	__assertfail, 
	(
	param0, 
	param1, 
	param2, 
	param3, 
	param4
	);
	} // callseq 3
$L__BB1_8:
	ld.param.u32 	%r687, [_Z40fusedBuildExpertMapsSortFirstTokenKernelILi256ELi8ELi8EEvPKiPiS2_Plliiii_param_8];
	ld.param.u64 	%rd72, [_Z40fusedBuildExpertMapsSortFirstTokenKernelILi256ELi8ELi8EEvPKiPiS2_Plliiii_param_4];
	mov.u32 	%r183, %ctaid.x;
	shl.b32 	%r184, %r183, 8;
	mov.u32 	%r185, %tid.x;
	add.s32 	%r186, %r184, %r185;
	cvt.s64.s32 	%rd1, %r186;
	setp.le.s64 	%p5, %rd72, %rd1;
	shl.b32 	%r187, %r186, 3;
	add.s32 	%r1, %r687, 1;
	cvta.to.global.u64 	%rd33, %rd4;
	mul.wide.s32 	%rd34, %r187, 4;
	add.s64 	%rd2, %rd33, %rd34;
	mov.u32 	%r686, %r1;
	@%p5 bra 	$L__BB1_10;
	ld.param.u32 	%r677, [_Z40fusedBuildExpertMapsSortFirstTokenKernelILi256ELi8ELi8EEvPKiPiS2_Plliiii_param_8];
	ld.param.u32 	%r666, [_Z40fusedBuildExpertMapsSortFirstTokenKernelILi256ELi8ELi8EEvPKiPiS2_Plliiii_param_7];
	ld.param.u32 	%r656, [_Z40fusedBuildExpertMapsSortFirstTokenKernelILi256ELi8ELi8EEvPKiPiS2_Plliiii_param_6];
	ld.global.u32 	%r188, [%rd2];
	setp.ge.s32 	%p6, %r188, %r656;
	setp.lt.s32 	%p7, %r188, %r666;
	sub.s32 	%r189, %r188, %r656;
	selp.b32 	%r190, %r189, %r677, %p7;
	selp.b32 	%r686, %r190, %r677, %p6;
	ld.global.u32 	%r687, [%rd2+4];
$L__BB1_10:
	ld.param.u32 	%r688, [_Z40fusedBuildExpertMapsSortFirstTokenKernelILi256ELi8ELi8EEvPKiPiS2_Plliiii_param_8];
	ld.param.u32 	%r667, [_Z40fusedBuildExpertMapsSortFirstTokenKernelILi256ELi8ELi8EEvPKiPiS2_Plliiii_param_7];
	ld.param.u32 	%r657, [_Z40fusedBuildExpertMapsSortFirstTokenKernelILi256ELi8ELi8EEvPKiPiS2_Plliiii_param_6];
	ld.param.u64 	%rd73, [_Z40fusedBuildExpertMapsSortFirstTokenKernelILi256ELi8ELi8EEvPKiPiS2_Plliiii_param_4];
	setp.le.s64 	%p8, %rd73, %rd1;
	setp.gt.s64 	%p9, %rd73, %rd1;
	setp.ge.s32 	%p10, %r687, %r657;
	setp.lt.s32 	%p11, %r687, %r667;
	sub.s32 	%r191, %r687, %r657;
	selp.b32 	%r192, %r191, %r688, %p11;
	selp.b32 	%r193, %r192, %r688, %p10;
	selp.b32 	%r6, %r193, %r1, %p9;
	@%p8 bra 	$L__BB1_12;
	ld.global.u32 	%r688, [%rd2+8];
$L__BB1_12:
	ld.param.u32 	%r689, [_Z40fusedBuildExpertMapsSortFirstTokenKernelILi256ELi8ELi8EEvPKiPiS2_Plliiii_param_8];
	ld.param.u32 	%r668, [_Z40fusedBuildExpertMapsSortFirstTokenKernelILi256ELi8ELi8EEvPKiPiS2_Plliiii_param_7];
	ld.param.u32 	%r658, [_Z40fusedBuildExpertMapsSortFirstTokenKernelILi256ELi8ELi8EEvPKiPiS2_Plliiii_param_6];
	ld.param.u64 	%rd74, [_Z40fusedBuildExpertMapsSortFirstTokenKernelILi256ELi8ELi8EEvPKiPiS2_Plliiii_param_4];
	setp.le.s64 	%p12, %rd74, %rd1;
	setp.gt.s64 	%p13, %rd74, %rd1;
	setp.ge.s32 	%p14, %r688, %r658;
	setp.lt.s32 	%p15, %r688, %r668;
	sub.s32 	%r194, %r688, %r658;
	selp.b32 	%r195, %r194, %r689, %p15;
	selp.b32 	%r196, %r195, %r689, %p14;
	selp.b32 	%r9, %r196, %r1, %p13;
	@%p12 bra 	$L__BB1_14;
	ld.global.u32 	%r689, [%rd2+12];
$L__BB1_14:
	ld.param.u32 	%r690, [_Z40fusedBuildExpertMapsSortFirstTokenKernelILi256ELi8ELi8EEvPKiPiS2_Plliiii_param_8];
	ld.param.u32 	%r669, [_Z40fusedBuildExpertMapsSortFirstTokenKernelILi256ELi8ELi8EEvPKiPiS2_Plliiii_param_7];
	ld.param.u32 	%r659, [_Z40fusedBuildExpertMapsSortFirstTokenKernelILi256ELi8ELi8EEvPKiPiS2_Plliiii_param_6];
	ld.param.u64 	%rd75, [_Z40fusedBuildExpertMapsSortFirstTokenKernelILi256ELi8ELi8EEvPKiPiS2_Plliiii_param_4];
	setp.le.s64 	%p16, %rd75, %rd1;
	setp.gt.s64 	%p17, %rd75, %rd1;
	setp.ge.s32 	%p18, %r689, %r659;
	setp.lt.s32 	%p19, %r689, %r669;
	sub.s32 	%r197, %r689, %r659;
	selp.b32 	%r198, %r197, %r690, %p19;
	selp.b32 	%r199, %r198, %r690, %p18;
	selp.b32 	%r12, %r199, %r1, %p17;
	@%p16 bra 	$L__BB1_16;
	ld.global.u32 	%r690, [%rd2+16];
$L__BB1_16:
	ld.param.u32 	%r691, [_Z40fusedBuildExpertMapsSortFirstTokenKernelILi256ELi8ELi8EEvPKiPiS2_Plliiii_param_8];
	ld.param.u32 	%r670, [_Z40fusedBuildExpertMapsSortFirstTokenKernelILi256ELi8ELi8EEvPKiPiS2_Plliiii_param_7];
	ld.param.u32 	%r660, [_Z40fusedBuildExpertMapsSortFirstTokenKernelILi256ELi8ELi8EEvPKiPiS2_Plliiii_param_6];
	ld.param.u64 	%rd76, [_Z40fusedBuildExpertMapsSortFirstTokenKernelILi256ELi8ELi8EEvPKiPiS2_Plliiii_param_4];
	setp.le.s64 	%p20, %rd76, %rd1;
	setp.gt.s64 	%p21, %rd76, %rd1;
	setp.ge.s32 	%p22, %r690, %r660;
	setp.lt.s32 	%p23, %r690, %r670;
	sub.s32 	%r200, %r690, %r660;
	selp.b32 	%r201, %r200, %r691, %p23;
	selp.b32 	%r202, %r201, %r691, %p22;
	selp.b32 	%r15, %r202, %r1, %p21;
	@%p20 bra 	$L__BB1_18;
	ld.global.u32 	%r691, [%rd2+20];
$L__BB1_18:
	ld.param.u32 	%r692, [_Z40fusedBuildExpertMapsSortFirstTokenKernelILi256ELi8ELi8EEvPKiPiS2_Plliiii_param_8];
	ld.param.u32 	%r671, [_Z40fusedBuildExpertMapsSortFirstTokenKernelILi256ELi8ELi8EEvPKiPiS2_Plliiii_param_7];
	ld.param.u32 	%r661, [_Z40fusedBuildExpertMapsSortFirstTokenKernelILi256ELi8ELi8EEvPKiPiS2_Plliiii_param_6];
	ld.param.u64 	%rd77, [_Z40fusedBuildExpertMapsSortFirstTokenKernelILi256ELi8ELi8EEvPKiPiS2_Plliiii_param_4];
	setp.le.s64 	%p24, %rd77, %rd1;
	setp.gt.s64 	%p25, %rd77, %rd1;
	setp.ge.s32 	%p26, %r691, %r661;
	setp.lt.s32 	%p27, %r691, %r671;
	sub.s32 	%r203, %r691, %r661;
	selp.b32 	%r204, %r203, %r692, %p27;
	selp.b32 	%r205, %r204, %r692, %p26;
	selp.b32 	%r18, %r205, %r1, %p25;
	@%p24 bra 	$L__BB1_20;
	ld.global.u32 	%r692, [%rd2+24];
$L__BB1_20:
	ld.param.u32 	%r693, [_Z40fusedBuildExpertMapsSortFirstTokenKernelILi256ELi8ELi8EEvPKiPiS2_Plliiii_param_8];
	ld.param.u32 	%r672, [_Z40fusedBuildExpertMapsSortFirstTokenKernelILi256ELi8ELi8EEvPKiPiS2_Plliiii_param_7];
	ld.param.u32 	%r662, [_Z40fusedBuildExpertMapsSortFirstTokenKernelILi256ELi8ELi8EEvPKiPiS2_Plliiii_param_6];
	ld.param.u64 	%rd78, [_Z40fusedBuildExpertMapsSortFirstTokenKernelILi256ELi8ELi8EEvPKiPiS2_Plliiii_param_4];
	setp.le.s64 	%p28, %rd78, %rd1;
	setp.gt.s64 	%p29, %rd78, %rd1;
	setp.ge.s32 	%p30, %r692, %r662;
	setp.lt.s32 	%p31, %r692, %r672;
	sub.s32 	%r206, %r692, %r662;
	selp.b32 	%r207, %r206, %r693, %p31;
	selp.b32 	%r208, %r207, %r693, %p30;
	selp.b32 	%r21, %r208, %r1, %p29;
	@%p28 bra 	$L__BB1_22;
	ld.global.u32 	%r693, [%rd2+28];
$L__BB1_22:
	ld.param.u32 	%r684, [_Z40fusedBuildExpertMapsSortFirstTokenKernelILi256ELi8ELi8EEvPKiPiS2_Plliiii_param_8];
	ld.param.u32 	%r673, [_Z40fusedBuildExpertMapsSortFirstTokenKernelILi256ELi8ELi8EEvPKiPiS2_Plliiii_param_7];
	ld.param.u32 	%r663, [_Z40fusedBuildExpertMapsSortFirstTokenKernelILi256ELi8ELi8EEvPKiPiS2_Plliiii_param_6];
	ld.param.u64 	%rd79, [_Z40fusedBuildExpertMapsSortFirstTokenKernelILi256ELi8ELi8EEvPKiPiS2_Plliiii_param_4];
	mov.u32 	%r267, %ctaid.x;
	shl.b32 	%r268, %r267, 8;
	mov.u32 	%r269, %tid.x;
	add.s32 	%r270, %r268, %r269;
	cvt.s64.s32 	%rd35, %r270;
	setp.gt.s64 	%p32, %rd79, %rd35;
	setp.ge.s32 	%p33, %r693, %r663;
	setp.lt.s32 	%p34, %r693, %r673;
	sub.s32 	%r271, %r693, %r663;
	selp.b32 	%r272, %r271, %r684, %p34;
	selp.b32 	%r273, %r272, %r684, %p33;
	add.s32 	%r274, %r684, 1;
	selp.b32 	%r234, %r273, %r274, %p32;
	shl.b32 	%r275, %r269, 2;
	mov.u32 	%r276, temp_storage;
	add.s32 	%r277, %r276, %r275;
	mov.b32 	%r264, 0;
	st.shared.u32 	[%r277], %r264;
	st.shared.u32 	[%r277+1024], %r264;
	st.shared.u32 	[%r277+2048], %r264;
	st.shared.u32 	[%r277+3072], %r264;
	st.shared.u32 	[%r277+4096], %r264;
	st.shared.u32 	[%r277+5120], %r264;
	st.shared.u32 	[%r277+6144], %r264;
	st.shared.u32 	[%r277+7168], %r264;
	st.shared.u32 	[%r277+8192], %r264;
	st.shared.u32 	[%r277+9216], %r264;
	st.shared.u32 	[%r277+10240], %r264;
	st.shared.u32 	[%r277+11264], %r264;
	st.shared.u32 	[%r277+12288], %r264;
	st.shared.u32 	[%r277+13312], %r264;
	st.shared.u32 	[%r277+14336], %r264;
	st.shared.u32 	[%r277+15360], %r264;
	st.shared.u32 	[%r277+16384], %r264;
	st.shared.u32 	[%r277+17408], %r264;
	st.shared.u32 	[%r277+18432], %r264;
	st.shared.u32 	[%r277+19456], %r264;
	st.shared.u32 	[%r277+20480], %r264;
	st.shared.u32 	[%r277+21504], %r264;
	st.shared.u32 	[%r277+22528], %r264;
	st.shared.u32 	[%r277+23552], %r264;
	st.shared.u32 	[%r277+24576], %r264;
	st.shared.u32 	[%r277+25600], %r264;
	st.shared.u32 	[%r277+26624], %r264;
	st.shared.u32 	[%r277+27648], %r264;
	st.shared.u32 	[%r277+28672], %r264;
	st.shared.u32 	[%r277+29696], %r264;
	st.shared.u32 	[%r277+30720], %r264;
	st.shared.u32 	[%r277+31744], %r264;
	st.shared.u32 	[%r277+32768], %r264;
	st.shared.u32 	[%r277+33792], %r264;
	st.shared.u32 	[%r277+34816], %r264;
	st.shared.u32 	[%r277+35840], %r264;
	st.shared.u32 	[%r277+36864], %r264;
	st.shared.u32 	[%r277+37888], %r264;
	st.shared.u32 	[%r277+38912], %r264;
	st.shared.u32 	[%r277+39936], %r264;
	st.shared.u32 	[%r277+40960], %r264;
	st.shared.u32 	[%r277+41984], %r264;
	st.shared.u32 	[%r277+43008], %r264;
	st.shared.u32 	[%r277+44032], %r264;
	st.shared.u32 	[%r277+45056], %r264;
	st.shared.u32 	[%r277+46080], %r264;
	st.shared.u32 	[%r277+47104], %r264;
	st.shared.u32 	[%r277+48128], %r264;
	st.shared.u32 	[%r277+49152], %r264;
	st.shared.u32 	[%r277+50176], %r264;
	st.shared.u32 	[%r277+51200], %r264;
	st.shared.u32 	[%r277+52224], %r264;
	st.shared.u32 	[%r277+53248], %r264;
	st.shared.u32 	[%r277+54272], %r264;
	st.shared.u32 	[%r277+55296], %r264;
	st.shared.u32 	[%r277+56320], %r264;
	st.shared.u32 	[%r277+57344], %r264;
	st.shared.u32 	[%r277+58368], %r264;
	st.shared.u32 	[%r277+59392], %r264;
	st.shared.u32 	[%r277+60416], %r264;
	st.shared.u32 	[%r277+61440], %r264;
	st.shared.u32 	[%r277+62464], %r264;
	st.shared.u32 	[%r277+63488], %r264;
	st.shared.u32 	[%r277+64512], %r264;
	st.shared.u32 	[%r277+65536], %r264;
	st.shared.u32 	[%r277+66560], %r264;
	st.shared.u32 	[%r277+67584], %r264;
	st.shared.u32 	[%r277+68608], %r264;
	st.shared.u32 	[%r277+69632], %r264;
	st.shared.u32 	[%r277+70656], %r264;
	st.shared.u32 	[%r277+71680], %r264;
	st.shared.u32 	[%r277+72704], %r264;
	st.shared.u32 	[%r277+73728], %r264;
	st.shared.u32 	[%r277+74752], %r264;
	st.shared.u32 	[%r277+75776], %r264;
	st.shared.u32 	[%r277+76800], %r264;
	st.shared.u32 	[%r277+77824], %r264;
	st.shared.u32 	[%r277+78848], %r264;
	st.shared.u32 	[%r277+79872], %r264;
	st.shared.u32 	[%r277+80896], %r264;
	st.shared.u32 	[%r277+81920], %r264;
	st.shared.u32 	[%r277+82944], %r264;
	st.shared.u32 	[%r277+83968], %r264;
	st.shared.u32 	[%r277+84992], %r264;
	st.shared.u32 	[%r277+86016], %r264;
	st.shared.u32 	[%r277+87040], %r264;
	st.shared.u32 	[%r277+88064], %r264;
	st.shared.u32 	[%r277+89088], %r264;
	st.shared.u32 	[%r277+90112], %r264;
	st.shared.u32 	[%r277+91136], %r264;
	st.shared.u32 	[%r277+92160], %r264;
	st.shared.u32 	[%r277+93184], %r264;
	st.shared.u32 	[%r277+94208], %r264;
	st.shared.u32 	[%r277+95232], %r264;
	st.shared.u32 	[%r277+96256], %r264;
	st.shared.u32 	[%r277+97280], %r264;
	st.shared.u32 	[%r277+98304], %r264;
	st.shared.u32 	[%r277+99328], %r264;
	st.shared.u32 	[%r277+100352], %r264;
	st.shared.u32 	[%r277+101376], %r264;
	st.shared.u32 	[%r277+102400], %r264;
	st.shared.u32 	[%r277+103424], %r264;
	st.shared.u32 	[%r277+104448], %r264;
	st.shared.u32 	[%r277+105472], %r264;
	st.shared.u32 	[%r277+106496], %r264;
	st.shared.u32 	[%r277+107520], %r264;
	st.shared.u32 	[%r277+108544], %r264;
	st.shared.u32 	[%r277+109568], %r264;
	st.shared.u32 	[%r277+110592], %r264;
	st.shared.u32 	[%r277+111616], %r264;
	st.shared.u32 	[%r277+112640], %r264;
	st.shared.u32 	[%r277+113664], %r264;
	st.shared.u32 	[%r277+114688], %r264;
	st.shared.u32 	[%r277+115712], %r264;
	st.shared.u32 	[%r277+116736], %r264;
	st.shared.u32 	[%r277+117760], %r264;
	st.shared.u32 	[%r277+118784], %r264;
	st.shared.u32 	[%r277+119808], %r264;
	st.shared.u32 	[%r277+120832], %r264;
	st.shared.u32 	[%r277+121856], %r264;
	st.shared.u32 	[%r277+122880], %r264;
	st.shared.u32 	[%r277+123904], %r264;
	st.shared.u32 	[%r277+124928], %r264;
	st.shared.u32 	[%r277+125952], %r264;
	st.shared.u32 	[%r277+126976], %r264;
	st.shared.u32 	[%r277+128000], %r264;
	st.shared.u32 	[%r277+129024], %r264;
	st.shared.u32 	[%r277+130048], %r264;
	st.shared.u32 	[%r277+131072], %r264;
	mov.b32 	%r257, 8;
	// begin inline asm
	bmsk.clamp.b32 %r209, %r264, %r257;
	// end inline asm
	// begin inline asm
	shr.b32 %r212, %r686, %r264;
	// end inline asm
	and.b32  	%r278, %r209, %r212;
	shl.b32 	%r279, %r278, 10;
	and.b32  	%r280, %r279, 130048;
	add.s32 	%r281, %r277, %r280;
	shr.u32 	%r282, %r278, 6;
	and.b32  	%r283, %r282, 67108862;
	add.s32 	%r24, %r281, %r283;
	ld.shared.u16 	%rs1, [%r24];
	add.s16 	%rs10, %rs1, 1;
	st.shared.u16 	[%r24], %rs10;
	// begin inline asm
	shr.b32 %r215, %r6, %r264;
	// end inline asm
	and.b32  	%r284, %r209, %r215;
	shl.b32 	%r285, %r284, 10;
	and.b32  	%r286, %r285, 130048;
	add.s32 	%r287, %r277, %r286;
	shr.u32 	%r288, %r284, 6;
	and.b32  	%r289, %r288, 67108862;
	add.s32 	%r25, %r287, %r289;
	ld.shared.u16 	%rs2, [%r25];
	add.s16 	%rs11, %rs2, 1;
	st.shared.u16 	[%r25], %rs11;
	// begin inline asm
	shr.b32 %r218, %r9, %r264;
	// end inline asm
	and.b32  	%r290, %r209, %r218;
	shl.b32 	%r291, %r290, 10;
	and.b32  	%r292, %r291, 130048;
	add.s32 	%r293, %r277, %r292;
	shr.u32 	%r294, %r290, 6;
	and.b32  	%r295, %r294, 67108862;
	add.s32 	%r26, %r293, %r295;
	ld.shared.u16 	%rs3, [%r26];
	add.s16 	%rs12, %rs3, 1;
	st.shared.u16 	[%r26], %rs12;
	// begin inline asm
	shr.b32 %r221, %r12, %r264;
	// end inline asm
	and.b32  	%r296, %r209, %r221;
	shl.b32 	%r297, %r296, 10;
	and.b32  	%r298, %r297, 130048;
	add.s32 	%r299, %r277, %r298;
	shr.u32 	%r300, %r296, 6;
	and.b32  	%r301, %r300, 67108862;
	add.s32 	%r27, %r299, %r301;
	ld.shared.u16 	%rs4, [%r27];
	add.s16 	%rs13, %rs4, 1;
	st.shared.u16 	[%r27], %rs13;
	// begin inline asm
	shr.b32 %r224, %r15, %r264;
	// end inline asm
	and.b32  	%r302, %r209, %r224;
	shl.b32 	%r303, %r302, 10;
	and.b32  	%r304, %r303, 130048;
	add.s32 	%r305, %r277, %r304;
	shr.u32 	%r306, %r302, 6;
	and.b32  	%r307, %r306, 67108862;
	add.s32 	%r28, %r305, %r307;
	ld.shared.u16 	%rs5, [%r28];
	add.s16 	%rs14, %rs5, 1;
	st.shared.u16 	[%r28], %rs14;
	// begin inline asm
	shr.b32 %r227, %r18, %r264;
	// end inline asm
	and.b32  	%r308, %r209, %r227;
	shl.b32 	%r309, %r308, 10;
	and.b32  	%r310, %r309, 130048;
	add.s32 	%r311, %r277, %r310;
	shr.u32 	%r312, %r308, 6;
	and.b32  	%r313, %r312, 67108862;
	add.s32 	%r29, %r311, %r313;
	ld.shared.u16 	%rs6, [%r29];
	add.s16 	%rs15, %rs6, 1;
	st.shared.u16 	[%r29], %rs15;
	// begin inline asm
	shr.b32 %r230, %r21, %r264;
	// end inline asm
	and.b32  	%r314, %r209, %r230;
	shl.b32 	%r315, %r314, 10;
	and.b32  	%r316, %r315, 130048;
	add.s32 	%r317, %r277, %r316;
	shr.u32 	%r318, %r314, 6;
	and.b32  	%r319, %r318, 67108862;
	add.s32 	%r30, %r317, %r319;
	ld.shared.u16 	%rs7, [%r30];
	add.s16 	%rs16, %rs7, 1;
	st.shared.u16 	[%r30], %rs16;
	// begin inline asm
	shr.b32 %r233, %r234, %r264;
	// end inline asm
	and.b32  	%r320, %r209, %r233;
	shl.b32 	%r321, %r320, 10;
	and.b32  	%r322, %r321, 130048;
	add.s32 	%r323, %r277, %r322;
	shr.u32 	%r324, %r320, 6;
	and.b32  	%r325, %r324, 67108862;
	add.s32 	%r31, %r323, %r325;
	ld.shared.u16 	%rs8, [%r31];
	add.s16 	%rs17, %rs8, 1;
	st.shared.u16 	[%r31], %rs17;
	bar.sync 	0;
	shl.b32 	%r326, %r269, 9;
	add.s32 	%r327, %r277, %r326;
	ld.shared.u32 	%r32, [%r327];
	ld.shared.u32 	%r328, [%r327+4];
	ld.shared.u32 	%r329, [%r327+8];
	ld.shared.u32 	%r330, [%r327+12];
	ld.shared.u32 	%r331, [%r327+16];
	ld.shared.u32 	%r332, [%r327+20];
	ld.shared.u32 	%r333, [%r327+24];
	ld.shared.u32 	%r334, [%r327+28];
	ld.shared.u32 	%r335, [%r327+32];
	ld.shared.u32 	%r336, [%r327+36];
	ld.shared.u32 	%r337, [%r327+40];
	ld.shared.u32 	%r338, [%r327+44];
	ld.shared.u32 	%r339, [%r327+48];
	ld.shared.u32 	%r340, [%r327+52];
	ld.shared.u32 	%r341, [%r327+56];
	ld.shared.u32 	%r342, [%r327+60];
	ld.shared.u32 	%r343, [%r327+64];
	ld.shared.u32 	%r344, [%r327+68];
	ld.shared.u32 	%r345, [%r327+72];
	ld.shared.u32 	%r346, [%r327+76];
	ld.shared.u32 	%r347, [%r327+80];
	ld.shared.u32 	%r348, [%r327+84];
	ld.shared.u32 	%r349, [%r327+88];
	ld.shared.u32 	%r350, [%r327+92];
	ld.shared.u32 	%r351, [%r327+96];
	ld.shared.u32 	%r352, [%r327+100];
	ld.shared.u32 	%r353, [%r327+104];
	ld.shared.u32 	%r354, [%r327+108];
	ld.shared.u32 	%r355, [%r327+112];
	ld.shared.u32 	%r356, [%r327+116];
	ld.shared.u32 	%r357, [%r327+120];
	ld.shared.u32 	%r358, [%r327+124];
	ld.shared.u32 	%r359, [%r327+128];
	ld.shared.u32 	%r360, [%r327+132];
	ld.shared.u32 	%r361, [%r327+136];
	ld.shared.u32 	%r362, [%r327+140];
	ld.shared.u32 	%r363, [%r327+144];
	ld.shared.u32 	%r364, [%r327+148];
	ld.shared.u32 	%r365, [%r327+152];
	ld.shared.u32 	%r366, [%r327+156];
	ld.shared.u32 	%r367, [%r327+160];
	ld.shared.u32 	%r368, [%r327+164];
	ld.shared.u32 	%r369, [%r327+168];
	ld.shared.u32 	%r370, [%r327+172];
	ld.shared.u32 	%r371, [%r327+176];
	ld.shared.u32 	%r372, [%r327+180];
	ld.shared.u32 	%r373, [%r327+184];
	ld.shared.u32 	%r374, [%r327+188];
	ld.shared.u32 	%r375, [%r327+192];
	ld.shared.u32 	%r376, [%r327+196];
	ld.shared.u32 	%r377, [%r327+200];
	ld.shared.u32 	%r378, [%r327+204];
	ld.shared.u32 	%r379, [%r327+208];
	ld.shared.u32 	%r380, [%r327+212];
	ld.shared.u32 	%r381, [%r327+216];
	ld.shared.u32 	%r382, [%r327+220];
	ld.shared.u32 	%r383, [%r327+224];
	ld.shared.u32 	%r384, [%r327+228];
	ld.shared.u32 	%r385, [%r327+232];
	ld.shared.u32 	%r386, [%r327+236];
	ld.shared.u32 	%r387, [%r327+240];
	ld.shared.u32 	%r388, [%r327+244];
	ld.shared.u32 	%r389, [%r327+248];
	ld.shared.u32 	%r390, [%r327+252];
	ld.shared.u32 	%r391, [%r327+256];
	ld.shared.u32 	%r392, [%r327+260];
	ld.shared.u32 	%r393, [%r327+264];
	ld.shared.u32 	%r394, [%r327+268];
	ld.shared.u32 	%r395, [%r327+272];
	ld.shared.u32 	%r396, [%r327+276];
	ld.shared.u32 	%r397, [%r327+280];
	ld.shared.u32 	%r398, [%r327+284];
	ld.shared.u32 	%r399, [%r327+288];
	ld.shared.u32 	%r400, [%r327+292];
	ld.shared.u32 	%r401, [%r327+296];
	ld.shared.u32 	%r402, [%r327+300];
	ld.shared.u32 	%r403, [%r327+304];
	ld.shared.u32 	%r404, [%r327+308];
	ld.shared.u32 	%r405, [%r327+312];
	ld.shared.u32 	%r406, [%r327+316];
	ld.shared.u32 	%r407, [%r327+320];
	ld.shared.u32 	%r408, [%r327+324];
	ld.shared.u32 	%r409, [%r327+328];
	ld.shared.u32 	%r410, [%r327+332];
	ld.shared.u32 	%r411, [%r327+336];
	ld.shared.u32 	%r412, [%r327+340];
	ld.shared.u32 	%r413, [%r327+344];
	ld.shared.u32 	%r414, [%r327+348];
	ld.shared.u32 	%r415, [%r327+352];
	ld.shared.u32 	%r416, [%r327+356];
	ld.shared.u32 	%r417, [%r327+360];
	ld.shared.u32 	%r418, [%r327+364];
	ld.shared.u32 	%r419, [%r327+368];
	ld.shared.u32 	%r420, [%r327+372];
	ld.shared.u32 	%r421, [%r327+376];
	ld.shared.u32 	%r422, [%r327+380];
	ld.shared.u32 	%r423, [%r327+384];
	ld.shared.u32 	%r424, [%r327+388];
	ld.shared.u32 	%r425, [%r327+392];
	ld.shared.u32 	%r426, [%r327+396];
	ld.shared.u32 	%r427, [%r327+400];
	ld.shared.u32 	%r428, [%r327+404];
	ld.shared.u32 	%r429, [%r327+408];
	ld.shared.u32 	%r430, [%r327+412];
	ld.shared.u32 	%r431, [%r327+416];
	ld.shared.u32 	%r432, [%r327+420];
	ld.shared.u32 	%r433, [%r327+424];
	ld.shared.u32 	%r434, [%r327+428];
	ld.shared.u32 	%r435, [%r327+432];
	ld.shared.u32 	%r436, [%r327+436];
	ld.shared.u32 	%r437, [%r327+440];
	ld.shared.u32 	%r438, [%r327+444];
	ld.shared.u32 	%r439, [%r327+448];
	ld.shared.u32 	%r440, [%r327+452];
	ld.shared.u32 	%r441, [%r327+456];
	ld.shared.u32 	%r442, [%r327+460];
	ld.shared.u32 	%r443, [%r327+464];
	ld.shared.u32 	%r444, [%r327+468];
	ld.shared.u32 	%r445, [%r327+472];
	ld.shared.u32 	%r446, [%r327+476];
	ld.shared.u32 	%r447, [%r327+480];
	ld.shared.u32 	%r448, [%r327+484];
	ld.shared.u32 	%r449, [%r327+488];
	ld.shared.u32 	%r450, [%r327+492];
	ld.shared.u32 	%r451, [%r327+496];
	ld.shared.u32 	%r452, [%r327+500];
	ld.shared.u32 	%r453, [%r327+504];
	ld.shared.u32 	%r454, [%r327+508];
	ld.shared.u32 	%r455, [%r327+512];
	add.s32 	%r33, %r328, %r32;
	add.s32 	%r34, %r329, %r33;
	add.s32 	%r35, %r330, %r34;
	add.s32 	%r36, %r331, %r35;
	add.s32 	%r37, %r332, %r36;
	add.s32 	%r38, %r333, %r37;
	add.s32 	%r39, %r334, %r38;
	add.s32 	%r40, %r335, %r39;
	add.s32 	%r41, %r336, %r40;
	add.s32 	%r42, %r337, %r41;
	add.s32 	%r43, %r338, %r42;
	add.s32 	%r44, %r339, %r43;
	add.s32 	%r45, %r340, %r44;
	add.s32 	%r46, %r341, %r45;
	add.s32 	%r47, %r342, %r46;
	add.s32 	%r48, %r343, %r47;
	add.s32 	%r49, %r344, %r48;
	add.s32 	%r50, %r345, %r49;
	add.s32 	%r51, %r346, %r50;
	add.s32 	%r52, %r347, %r51;
	add.s32 	%r53, %r348, %r52;
	add.s32 	%r54, %r349, %r53;
	add.s32 	%r55, %r350, %r54;
	add.s32 	%r56, %r351, %r55;
	add.s32 	%r57, %r352, %r56;
	add.s32 	%r58, %r353, %r57;
	add.s32 	%r59, %r354, %r58;
	add.s32 	%r60, %r355, %r59;
	add.s32 	%r61, %r356, %r60;
	add.s32 	%r62, %r357, %r61;
	add.s32 	%r63, %r358, %r62;
	add.s32 	%r64, %r359, %r63;
	add.s32 	%r65, %r360, %r64;
	add.s32 	%r66, %r361, %r65;
	add.s32 	%r67, %r362, %r66;
	add.s32 	%r68, %r363, %r67;
	add.s32 	%r69, %r364, %r68;
	add.s32 	%r70, %r365, %r69;
	add.s32 	%r71, %r366, %r70;
	add.s32 	%r72, %r367, %r71;
	add.s32 	%r73, %r368, %r72;
	add.s32 	%r74, %r369, %r73;
	add.s32 	%r75, %r370, %r74;
	add.s32 	%r76, %r371, %r75;
	add.s32 	%r77, %r372, %r76;
	add.s32 	%r78, %r373, %r77;
	add.s32 	%r79, %r374, %r78;
	add.s32 	%r80, %r375, %r79;
	add.s32 	%r81, %r376, %r80;
	add.s32 	%r82, %r377, %r81;
	add.s32 	%r83, %r378, %r82;
	add.s32 	%r84, %r379, %r83;
	add.s32 	%r85, %r380, %r84;
	add.s32 	%r86, %r381, %r85;
	add.s32 	%r87, %r382, %r86;
	add.s32 	%r88, %r383, %r87;
	add.s32 	%r89, %r384, %r88;
	add.s32 	%r90, %r385, %r89;
	add.s32 	%r91, %r386, %r90;
	add.s32 	%r92, %r387, %r91;
	add.s32 	%r93, %r388, %r92;
	add.s32 	%r94, %r389, %r93;
	add.s32 	%r95, %r390, %r94;
	add.s32 	%r96, %r391, %r95;
	add.s32 	%r97, %r392, %r96;
	add.s32 	%r98, %r393, %r97;
	add.s32 	%r99, %r394, %r98;
	add.s32 	%r100, %r395, %r99;
	add.s32 	%r101, %r396, %r100;
	add.s32 	%r102, %r397, %r101;
	add.s32 	%r103, %r398, %r102;
	add.s32 	%r104, %r399, %r103;
	add.s32 	%r105, %r400, %r104;
	add.s32 	%r106, %r401, %r105;
	add.s32 	%r107, %r402, %r106;
	add.s32 	%r108, %r403, %r107;
	add.s32 	%r109, %r404, %r108;
	add.s32 	%r110, %r405, %r109;
	add.s32 	%r111, %r406, %r110;
	add.s32 	%r112, %r407, %r111;
	add.s32 	%r113, %r408, %r112;
	add.s32 	%r114, %r409, %r113;
	add.s32 	%r115, %r410, %r114;
	add.s32 	%r116, %r411, %r115;
	add.s32 	%r117, %r412, %r116;
	add.s32 	%r118, %r413, %r117;
	add.s32 	%r119, %r414, %r118;
	add.s32 	%r120, %r415, %r119;
	add.s32 	%r121, %r416, %r120;
	add.s32 	%r122, %r417, %r121;
	add.s32 	%r123, %r418, %r122;
	add.s32 	%r124, %r419, %r123;
	add.s32 	%r125, %r420, %r124;
	add.s32 	%r126, %r421, %r125;
	add.s32 	%r127, %r422, %r126;
	add.s32 	%r128, %r423, %r127;
	add.s32 	%r129, %r424, %r128;
	add.s32 	%r130, %r425, %r129;
	add.s32 	%r131, %r426, %r130;
	add.s32 	%r132, %r427, %r131;
	add.s32 	%r133, %r428, %r132;
	add.s32 	%r134, %r429, %r133;
	add.s32 	%r135, %r430, %r134;
	add.s32 	%r136, %r431, %r135;
	add.s32 	%r137, %r432, %r136;
	add.s32 	%r138, %r433, %r137;
	add.s32 	%r139, %r434, %r138;
	add.s32 	%r140, %r435, %r139;
	add.s32 	%r141, %r436, %r140;
	add.s32 	%r142, %r437, %r141;
	add.s32 	%r143, %r438, %r142;
	add.s32 	%r144, %r439, %r143;
	add.s32 	%r145, %r440, %r144;
	add.s32 	%r146, %r441, %r145;
	add.s32 	%r147, %r442, %r146;
	add.s32 	%r148, %r443, %r147;
	add.s32 	%r149, %r444, %r148;
	add.s32 	%r150, %r445, %r149;
	add.s32 	%r151, %r446, %r150;
	add.s32 	%r152, %r447, %r151;
	add.s32 	%r153, %r448, %r152;
	add.s32 	%r154, %r449, %r153;
	add.s32 	%r155, %r450, %r154;
	add.s32 	%r156, %r451, %r155;
	add.s32 	%r157, %r452, %r156;
	add.s32 	%r158, %r453, %r157;
	add.s32 	%r159, %r454, %r158;
	add.s32 	%r241, %r455, %r159;
	// begin inline asm
	mov.u32 %r236, %laneid;
	// end inline asm
	mov.b32 	%r239, 1;
	mov.b32 	%r266, -1;
	// begin inline asm
	{  .reg .u32 r0;  .reg .pred p;  shfl.sync.up.b32 r0|p, %r241, %r239, %r264, %r266;  @p add.u32 r0, r0, %r241;  mov.u32 %r237, r0;}
	// end inline asm
	mov.b32 	%r245, 2;
	// begin inline asm
	{  .reg .u32 r0;  .reg .pred p;  shfl.sync.up.b32 r0|p, %r237, %r245, %r264, %r266;  @p add.u32 r0, r0, %r237;  mov.u32 %r243, r0;}
	// end inline asm
	mov.b32 	%r251, 4;
	// begin inline asm
	{  .reg .u32 r0;  .reg .pred p;  shfl.sync.up.b32 r0|p, %r243, %r251, %r264, %r266;  @p add.u32 r0, r0, %r243;  mov.u32 %r249, r0;}
	// end inline asm
	// begin inline asm
	{  .reg .u32 r0;  .reg .pred p;  shfl.sync.up.b32 r0|p, %r249, %r257, %r264, %r266;  @p add.u32 r0, r0, %r249;  mov.u32 %r255, r0;}
	// end inline asm
	mov.b32 	%r263, 16;
	// begin inline asm
	{  .reg .u32 r0;  .reg .pred p;  shfl.sync.up.b32 r0|p, %r255, %r263, %r264, %r266;  @p add.u32 r0, r0, %r255;  mov.u32 %r261, r0;}
	// end inline asm
	setp.ne.s32 	%p35, %r236, 31;
	@%p35 bra 	$L__BB1_24;
	mov.u32 	%r456, %tid.x;
	shr.u32 	%r457, %r456, 3;
	and.b32  	%r458, %r457, 124;
	mov.u32 	%r459, temp_storage;
	add.s32 	%r460, %r459, %r458;
	st.shared.u32 	[%r460+132096], %r261;
$L__BB1_24:
	sub.s32 	%r461, %r261, %r241;
	bar.sync 	0;
	ld.shared.v4.u32 	{%r462, %r463, %r464, %r465}, [temp_storage+132096];
	mov.u32 	%r466, %tid.x;
	shr.u32 	%r467, %r466, 5;
	add.s32 	%r468, %r463, %r462;
	setp.eq.s32 	%p36, %r467, 2;
	selp.b32 	%r469, %r468, %r462, %p36;
	add.s32 	%r470, %r468, %r464;
	setp.eq.s32 	%p37, %r467, 3;
	selp.b32 	%r471, %r470, %r469, %p37;
	add.s32 	%r472, %r470, %r465;
	setp.eq.s32 	%p38, %r467, 4;
	selp.b32 	%r473, %r472, %r471, %p38;
	ld.shared.v4.u32 	{%r474, %r475, %r476, %r477}, [temp_storage+132112];
	add.s32 	%r478, %r472, %r474;
	setp.eq.s32 	%p39, %r467, 5;
	selp.b32 	%r479, %r478, %r473, %p39;
	add.s32 	%r480, %r478, %r475;
	setp.eq.s32 	%p40, %r467, 6;
	selp.b32 	%r481, %r480, %r479, %p40;
	add.s32 	%r482, %r480, %r476;
	setp.eq.s32 	%p41, %r467, 7;
	selp.b32 	%r483, %r482, %r481, %p41;
	add.s32 	%r163, %r482, %r477;
	setp.gt.u32 	%p42, %r466, 31;
	setp.ne.s32 	%p43, %r236, 0;
	selp.b32 	%r484, %r461, 0, %p43;
	add.s32 	%r485, %r483, %r484;
	or.pred  	%p44, %p42, %p43;
	selp.b32 	%r695, %r485, %r461, %p42;
	@%p44 bra 	$L__BB1_26;
	shl.b32 	%r695, %r163, 16;
	st.shared.u32 	[temp_storage+132136], %r695;
$L__BB1_26:
	bar.sync 	0;
	mov.u32 	%r486, %tid.x;
	setp.eq.s32 	%p45, %r486, 0;
	@%p45 bra 	$L__BB1_28;
	ld.shared.u32 	%r487, [temp_storage+132136];
	add.s32 	%r695, %r487, %r695;
$L__BB1_28:
	ld.param.u64 	%rd80, [_Z40fusedBuildExpertMapsSortFirstTokenKernelILi256ELi8ELi8EEvPKiPiS2_Plliiii_param_4];
	mov.u32 	%r488, %ctaid.x;
	shl.b32 	%r489, %r488, 8;
	mov.u32 	%r490, %tid.x;
	add.s32 	%r169, %r489, %r490;
	cvt.s64.s32 	%rd3, %r169;
	setp.le.s64 	%p46, %rd80, %rd3;
	add.s32 	%r491, %r32, %r695;
	add.s32 	%r492, %r33, %r695;
	add.s32 	%r493, %r34, %r695;
	add.s32 	%r494, %r35, %r695;
	add.s32 	%r495, %r36, %r695;
	add.s32 	%r496, %r37, %r695;
	add.s32 	%r497, %r38, %r695;
	add.s32 	%r498, %r39, %r695;
	add.s32 	%r499, %r40, %r695;
	add.s32 	%r500, %r41, %r695;
	add.s32 	%r501, %r42, %r695;
	add.s32 	%r502, %r43, %r695;
	add.s32 	%r503, %r44, %r695;
	add.s32 	%r504, %r45, %r695;
	add.s32 	%r505, %r46, %r695;
	add.s32 	%r506, %r47, %r695;
	add.s32 	%r507, %r48, %r695;
	add.s32 	%r508, %r49, %r695;
	add.s32 	%r509, %r50, %r695;
	add.s32 	%r510, %r51, %r695;
	add.s32 	%r511, %r52, %r695;
	add.s32 	%r512, %r53, %r695;
	add.s32 	%r513, %r54, %r695;
	add.s32 	%r514, %r55, %r695;
	add.s32 	%r515, %r56, %r695;
	add.s32 	%r516, %r57, %r695;
	add.s32 	%r517, %r58, %r695;
	add.s32 	%r518, %r59, %r695;
	add.s32 	%r519, %r60, %r695;
	add.s32 	%r520, %r61, %r695;
	add.s32 	%r521, %r62, %r695;
	add.s32 	%r522, %r63, %r695;
	add.s32 	%r523, %r64, %r695;
	add.s32 	%r524, %r65, %r695;
	add.s32 	%r525, %r66, %r695;
	add.s32 	%r526, %r67, %r695;
	add.s32 	%r527, %r68, %r695;
	add.s32 	%r528, %r69, %r695;
	add.s32 	%r529, %r70, %r695;
	add.s32 	%r530, %r71, %r695;
	add.s32 	%r531, %r72, %r695;
	add.s32 	%r532, %r73, %r695;
	add.s32 	%r533, %r74, %r695;
	add.s32 	%r534, %r75, %r695;
	add.s32 	%r535, %r76, %r695;
	add.s32 	%r536, %r77, %r695;
	add.s32 	%r537, %r78, %r695;
	add.s32 	%r538, %r79, %r695;
	add.s32 	%r539, %r80, %r695;
	add.s32 	%r540, %r81, %r695;
	add.s32 	%r541, %r82, %r695;
	add.s32 	%r542, %r83, %r695;
	add.s32 	%r543, %r84, %r695;
	add.s32 	%r544, %r85, %r695;
	add.s32 	%r545, %r86, %r695;
	add.s32 	%r546, %r87, %r695;
	add.s32 	%r547, %r88, %r695;
	add.s32 	%r548, %r89, %r695;
	add.s32 	%r549, %r90, %r695;
	add.s32 	%r550, %r91, %r695;
	add.s32 	%r551, %r92, %r695;
	add.s32 	%r552, %r93, %r695;
	add.s32 	%r553, %r94, %r695;
	add.s32 	%r554, %r95, %r695;
	add.s32 	%r555, %r96, %r695;
	add.s32 	%r556, %r97, %r695;
	add.s32 	%r557, %r98, %r695;
	add.s32 	%r558, %r99, %r695;
	add.s32 	%r559, %r100, %r695;
	add.s32 	%r560, %r101, %r695;
	add.s32 	%r561, %r102, %r695;
	add.s32 	%r562, %r103, %r695;
	add.s32 	%r563, %r104, %r695;
	add.s32 	%r564, %r105, %r695;
	add.s32 	%r565, %r106, %r695;
	add.s32 	%r566, %r107, %r695;
	add.s32 	%r567, %r108, %r695;
	add.s32 	%r568, %r109, %r695;
	add.s32 	%r569, %r110, %r695;
	add.s32 	%r570, %r111, %r695;
	add.s32 	%r571, %r112, %r695;
	add.s32 	%r572, %r113, %r695;
	add.s32 	%r573, %r114, %r695;
	add.s32 	%r574, %r115, %r695;
	add.s32 	%r575, %r116, %r695;
	add.s32 	%r576, %r117, %r695;
	add.s32 	%r577, %r118, %r695;
	add.s32 	%r578, %r119, %r695;
	add.s32 	%r579, %r120, %r695;
	add.s32 	%r580, %r121, %r695;
	add.s32 	%r581, %r122, %r695;
	add.s32 	%r582, %r123, %r695;
	add.s32 	%r583, %r124, %r695;
	add.s32 	%r584, %r125, %r695;
	add.s32 	%r585, %r126, %r695;
	add.s32 	%r586, %r127, %r695;
	add.s32 	%r587, %r128, %r695;
	add.s32 	%r588, %r129, %r695;
	add.s32 	%r589, %r130, %r695;
	add.s32 	%r590, %r131, %r695;
	add.s32 	%r591, %r132, %r695;
	add.s32 	%r592, %r133, %r695;
	add.s32 	%r593, %r134, %r695;
	add.s32 	%r594, %r135, %r695;
	add.s32 	%r595, %r136, %r695;
	add.s32 	%r596, %r137, %r695;
	add.s32 	%r597, %r138, %r695;
	add.s32 	%r598, %r139, %r695;
	add.s32 	%r599, %r140, %r695;
	add.s32 	%r600, %r141, %r695;
	add.s32 	%r601, %r142, %r695;
	add.s32 	%r602, %r143, %r695;
	add.s32 	%r603, %r144, %r695;
	add.s32 	%r604, %r145, %r695;
	add.s32 	%r605, %r146, %r695;
	add.s32 	%r606, %r147, %r695;
	add.s32 	%r607, %r148, %r695;
	add.s32 	%r608, %r149, %r695;
	add.s32 	%r609, %r150, %r695;
	add.s32 	%r610, %r151, %r695;
	add.s32 	%r611, %r152, %r695;
	add.s32 	%r612, %r153, %r695;
	add.s32 	%r613, %r154, %r695;
	add.s32 	%r614, %r155, %r695;
	add.s32 	%r615, %r156, %r695;
	add.s32 	%r616, %r157, %r695;
	add.s32 	%r617, %r158, %r695;
	add.s32 	%r618, %r159, %r695;
	shl.b32 	%r619, %r490, 2;
	mov.u32 	%r620, temp_storage;
	add.s32 	%r621, %r620, %r619;
	shl.b32 	%r622, %r490, 9;
	add.s32 	%r623, %r621, %r622;
	st.shared.u32 	[%r623], %r695;
	st.shared.u32 	[%r623+4], %r491;
	st.shared.u32 	[%r623+8], %r492;
	st.shared.u32 	[%r623+12], %r493;
	st.shared.u32 	[%r623+16], %r494;
	st.shared.u32 	[%r623+20], %r495;
	st.shared.u32 	[%r623+24], %r496;
	st.shared.u32 	[%r623+28], %r497;
	st.shared.u32 	[%r623+32], %r498;
	st.shared.u32 	[%r623+36], %r499;
	st.shared.u32 	[%r623+40], %r500;
	st.shared.u32 	[%r623+44], %r501;
	st.shared.u32 	[%r623+48], %r502;
	st.shared.u32 	[%r623+52], %r503;
	st.shared.u32 	[%r623+56], %r504;
	st.shared.u32 	[%r623+60], %r505;
	st.shared.u32 	[%r623+64], %r506;
	st.shared.u32 	[%r623+68], %r507;
	st.shared.u32 	[%r623+72], %r508;
	st.shared.u32 	[%r623+76], %r509;
	st.shared.u32 	[%r623+80], %r510;
	st.shared.u32 	[%r623+84], %r511;
	st.shared.u32 	[%r623+88], %r512;
	st.shared.u32 	[%r623+92], %r513;
	st.shared.u32 	[%r623+96], %r514;
	st.shared.u32 	[%r623+100], %r515;
	st.shared.u32 	[%r623+104], %r516;
	st.shared.u32 	[%r623+108], %r517;
	st.shared.u32 	[%r623+112], %r518;
	st.shared.u32 	[%r623+116], %r519;
	st.shared.u32 	[%r623+120], %r520;
	st.shared.u32 	[%r623+124], %r521;
	st.shared.u32 	[%r623+128], %r522;
	st.shared.u32 	[%r623+132], %r523;
	st.shared.u32 	[%r623+136], %r524;
	st.shared.u32 	[%r623+140], %r525;
	st.shared.u32 	[%r623+144], %r526;
	st.shared.u32 	[%r623+148], %r527;
	st.shared.u32 	[%r623+152], %r528;
	st.shared.u32 	[%r623+156], %r529;
	st.shared.u32 	[%r623+160], %r530;
	st.shared.u32 	[%r623+164], %r531;
	st.shared.u32 	[%r623+168], %r532;
	st.shared.u32 	[%r623+172], %r533;
	st.shared.u32 	[%r623+176], %r534;
	st.shared.u32 	[%r623+180], %r535;
	st.shared.u32 	[%r623+184], %r536;
	st.shared.u32 	[%r623+188], %r537;
	st.shared.u32 	[%r623+192], %r538;
	st.shared.u32 	[%r623+196], %r539;
	st.shared.u32 	[%r623+200], %r540;
	st.shared.u32 	[%r623+204], %r541;
	st.shared.u32 	[%r623+208], %r542;
	st.shared.u32 	[%r623+212], %r543;
	st.shared.u32 	[%r623+216], %r544;
	st.shared.u32 	[%r623+220], %r545;
	st.shared.u32 	[%r623+224], %r546;
	st.shared.u32 	[%r623+228], %r547;
	st.shared.u32 	[%r623+232], %r548;
	st.shared.u32 	[%r623+236], %r549;
	st.shared.u32 	[%r623+240], %r550;
	st.shared.u32 	[%r623+244], %r551;
	st.shared.u32 	[%r623+248], %r552;
	st.shared.u32 	[%r623+252], %r553;
	st.shared.u32 	[%r623+256], %r554;
	st.shared.u32 	[%r623+260], %r555;
	st.shared.u32 	[%r623+264], %r556;
	st.shared.u32 	[%r623+268], %r557;
	st.shared.u32 	[%r623+272], %r558;
	st.shared.u32 	[%r623+276], %r559;
	st.shared.u32 	[%r623+280], %r560;
	st.shared.u32 	[%r623+284], %r561;
	st.shared.u32 	[%r623+288], %r562;
	st.shared.u32 	[%r623+292], %r563;
	st.shared.u32 	[%r623+296], %r564;
	st.shared.u32 	[%r623+300], %r565;
	st.shared.u32 	[%r623+304], %r566;
	st.shared.u32 	[%r623+308], %r567;
	st.shared.u32 	[%r623+312], %r568;
	st.shared.u32 	[%r623+316], %r569;
	st.shared.u32 	[%r623+320], %r570;
	st.shared.u32 	[%r623+324], %r571;
	st.shared.u32 	[%r623+328], %r572;
	st.shared.u32 	[%r623+332], %r573;
	st.shared.u32 	[%r623+336], %r574;
	st.shared.u32 	[%r623+340], %r575;
	st.shared.u32 	[%r623+344], %r576;
	st.shared.u32 	[%r623+348], %r577;
	st.shared.u32 	[%r623+352], %r578;
	st.shared.u32 	[%r623+356], %r579;
	st.shared.u32 	[%r623+360], %r580;
	st.shared.u32 	[%r623+364], %r581;
	st.shared.u32 	[%r623+368], %r582;
	st.shared.u32 	[%r623+372], %r583;
	st.shared.u32 	[%r623+376], %r584;
	st.shared.u32 	[%r623+380], %r585;
	st.shared.u32 	[%r623+384], %r586;
	st.shared.u32 	[%r623+388], %r587;
	st.shared.u32 	[%r623+392], %r588;
	st.shared.u32 	[%r623+396], %r589;
	st.shared.u32 	[%r623+400], %r590;
	st.shared.u32 	[%r623+404], %r591;
	st.shared.u32 	[%r623+408], %r592;
	st.shared.u32 	[%r623+412], %r593;
	st.shared.u32 	[%r623+416], %r594;
	st.shared.u32 	[%r623+420], %r595;
	st.shared.u32 	[%r623+424], %r596;
	st.shared.u32 	[%r623+428], %r597;
	st.shared.u32 	[%r623+432], %r598;
	st.shared.u32 	[%r623+436], %r599;
	st.shared.u32 	[%r623+440], %r600;
	st.shared.u32 	[%r623+444], %r601;
	st.shared.u32 	[%r623+448], %r602;
	st.shared.u32 	[%r623+452], %r603;
	st.shared.u32 	[%r623+456], %r604;
	st.shared.u32 	[%r623+460], %r605;
	st.shared.u32 	[%r623+464], %r606;
	st.shared.u32 	[%r623+468], %r607;
	st.shared.u32 	[%r623+472], %r608;
	st.shared.u32 	[%r623+476], %r609;
	st.shared.u32 	[%r623+480], %r610;
	st.shared.u32 	[%r623+484], %r611;
	st.shared.u32 	[%r623+488], %r612;
	st.shared.u32 	[%r623+492], %r613;
	st.shared.u32 	[%r623+496], %r614;
	st.shared.u32 	[%r623+500], %r615;
	st.shared.u32 	[%r623+504], %r616;
	st.shared.u32 	[%r623+508], %r617;
	st.shared.u32 	[%r623+512], %r618;
	bar.sync 	0;
	cvt.u32.u16 	%r624, %rs1;
	ld.shared.u16 	%r625, [%r24];
	add.s32 	%r170, %r625, %r624;
	cvt.u32.u16 	%r626, %rs2;
	ld.shared.u16 	%r627, [%r25];
	add.s32 	%r171, %r627, %r626;
	cvt.u32.u16 	%r628, %rs3;
	ld.shared.u16 	%r629, [%r26];
	add.s32 	%r172, %r629, %r628;
	cvt.u32.u16 	%r630, %rs4;
	ld.shared.u16 	%r631, [%r27];
	add.s32 	%r173, %r631, %r630;
	cvt.u32.u16 	%r632, %rs5;
	ld.shared.u16 	%r633, [%r28];
	add.s32 	%r174, %r633, %r632;
	cvt.u32.u16 	%r634, %rs6;
	ld.shared.u16 	%r635, [%r29];
	add.s32 	%r175, %r635, %r634;
	cvt.u32.u16 	%r636, %rs7;
	ld.shared.u16 	%r637, [%r30];
	add.s32 	%r176, %r637, %r636;
	cvt.u32.u16 	%r638, %rs8;
	ld.shared.u16 	%r639, [%r31];
	add.s32 	%r177, %r639, %r638;
	shl.b32 	%r640, %r490, 10;
	and.b32  	%r641, %r640, 130048;
	add.s32 	%r642, %r620, %r641;
	shr.u32 	%r643, %r490, 6;
	and.b32  	%r644, %r643, 14;
	add.s32 	%r645, %r642, %r644;
	ld.shared.u16 	%rs9, [%r645];
	@%p46 bra 	$L__BB1_30;
	ld.param.u64 	%rd81, [_Z40fusedBuildExpertMapsSortFirstTokenKernelILi256ELi8ELi8EEvPKiPiS2_Plliiii_param_4];
	ld.param.u64 	%rd70, [_Z40fusedBuildExpertMapsSortFirstTokenKernelILi256ELi8ELi8EEvPKiPiS2_Plliiii_param_2];
	ld.param.u64 	%rd69, [_Z40fusedBuildExpertMapsSortFirstTokenKernelILi256ELi8ELi8EEvPKiPiS2_Plliiii_param_1];
	cvta.to.global.u64 	%rd36, %rd69;
	cvt.u32.u64 	%r646, %rd81;
	mul.wide.u32 	%rd37, %r170, 4;
	add.s64 	%rd38, %rd36, %rd37;
	st.global.u32 	[%rd38], %r169;
	cvta.to.global.u64 	%rd39, %rd70;
	shl.b64 	%rd40, %rd3, 2;
	add.s64 	%rd41, %rd39, %rd40;
	st.global.u32 	[%rd41], %r170;
	add.s32 	%r647, %r169, %r646;
	mul.wide.u32 	%rd42, %r171, 4;
	add.s64 	%rd43, %rd36, %rd42;
	st.global.u32 	[%rd43], %r647;
	shl.b64 	%rd44, %rd81, 32;
	shr.s64 	%rd45, %rd44, 30;
	add.s64 	%rd46, %rd41, %rd45;
	st.global.u32 	[%rd46], %r171;
	add.s32 	%r648, %r647, %r646;
	mul.wide.u32 	%rd47, %r172, 4;
	add.s64 	%rd48, %rd36, %rd47;
	st.global.u32 	[%rd48], %r648;
	add.s64 	%rd49, %rd46, %rd45;
	st.global.u32 	[%rd49], %r172;
	add.s32 	%r649, %r648, %r646;
	mul.wide.u32 	%rd50, %r173, 4;
	add.s64 	%rd51, %rd36, %rd50;
	st.global.u32 	[%rd51], %r649;
	add.s64 	%rd52, %rd49, %rd45;
	st.global.u32 	[%rd52], %r173;
	add.s32 	%r650, %r649, %r646;
	mul.wide.u32 	%rd53, %r174, 4;
	add.s64 	%rd54, %rd36, %rd53;
	st.global.u32 	[%rd54], %r650;
	add.s64 	%rd55, %rd52, %rd45;
	st.global.u32 	[%rd55], %r174;
	add.s32 	%r651, %r650, %r646;
	mul.wide.u32 	%rd56, %r175, 4;
	add.s64 	%rd57, %rd36, %rd56;
	st.global.u32 	[%rd57], %r651;
	add.s64 	%rd58, %rd55, %rd45;
	st.global.u32 	[%rd58], %r175;
	add.s32 	%r652, %r651, %r646;
	mul.wide.u32 	%rd59, %r176, 4;
	add.s64 	%rd60, %rd36, %rd59;
	st.global.u32 	[%rd60], %r652;
	add.s64 	%rd61, %rd58, %rd45;
	st.global.u32 	[%rd61], %r176;
	add.s32 	%r653, %r652, %r646;
	mul.wide.u32 	%rd62, %r177, 4;
	add.s64 	%rd63, %rd36, %rd62;
	st.global.u32 	[%rd63], %r653;
	add.s64 	%rd64, %rd61, %rd45;
	st.global.u32 	[%rd64], %r177;
$L__BB1_30:
	ld.param.u32 	%r685, [_Z40fusedBuildExpertMapsSortFirstTokenKernelILi256ELi8ELi8EEvPKiPiS2_Plliiii_param_8];
	setp.gt.s32 	%p47, %r169, %r685;
	@%p47 bra 	$L__BB1_32;
	ld.param.u64 	%rd71, [_Z40fusedBuildExpertMapsSortFirstTokenKernelILi256ELi8ELi8EEvPKiPiS2_Plliiii_param_3];
	cvta.to.global.u64 	%rd65, %rd71;
	shl.b64 	%rd66, %rd3, 3;
	add.s64 	%rd67, %rd65, %rd66;
	cvt.u64.u16 	%rd68, %rs9;
	st.global.u64 	[%rd67], %rd68;
$L__BB1_32:
	ret;

}
	// .globl	_Z26blockExpertPrefixSumKernelILi256EEvPKiPiliiii
.visible .entry _Z26blockExpertPrefixSumKernelILi256EEvPKiPiliiii(
	.param .u64 .ptr .align 1 _Z26blockExpertPrefixSumKernelILi256EEvPKiPiliiii_param_0,
	.param .u64 .ptr .align 1 _Z26blockExpertPrefixSumKernelILi256EEvPKiPiliiii_param_1,
	.param .u64 _Z26blockExpertPrefixSumKernelILi256EEvPKiPiliiii_param_2,
	.param .u32 _Z26blockExpertPrefixSumKernelILi256EEvPKiPiliiii_param_3,
	.param .u32 _Z26blockExpertPrefixSumKernelILi256EEvPKiPiliiii_param_4,
	.param .u32 _Z26blockExpertPrefixSumKernelILi256EEvPKiPiliiii_param_5,
	.param .u32 _Z26blockExpertPrefixSumKernelILi256EEvPKiPiliiii_param_6
)
{
	.reg .pred 	%p<71>;
	.reg .b32 	%r<230>;
	.reg .b64 	%rd<44>;

	ld.param.u64 	%rd8, [_Z26blockExpertPrefixSumKernelILi256EEvPKiPiliiii_param_0];
	ld.param.u64 	%rd9, [_Z26blockExpertPrefixSumKernelILi256EEvPKiPiliiii_param_1];
	ld.param.u64 	%rd7, [_Z26blockExpertPrefixSumKernelILi256EEvPKiPiliiii_param_2];
	ld.param.u32 	%r71, [_Z26blockExpertPrefixSumKernelILi256EEvPKiPiliiii_param_3];
	ld.param.u32 	%r72, [_Z26blockExpertPrefixSumKernelILi256EEvPKiPiliiii_param_4];
	ld.param.u32 	%r73, [_Z26blockExpertPrefixSumKernelILi256EEvPKiPiliiii_param_5];
	ld.param.u32 	%r74, [_Z26blockExpertPrefixSumKernelILi256EEvPKiPiliiii_param_6];
	cvta.to.global.u64 	%rd1, %rd8;
	cvta.to.global.u64 	%rd2, %rd9;
	mov.u32 	%r1, %ctaid.x;
	mov.u32 	%r229, %tid.x;
	setp.lt.s32 	%p1, %r71, %r229;
	@%p1 bra 	$L__BB2_13;
	sub.s32 	%r75, %r71, %r229;
	shr.u32 	%r76, %r75, 8;
	add.s32 	%r3, %r76, 1;
	and.b32  	%r4, %r3, 15;
	setp.lt.u32 	%p2, %r75, 3840;
	mov.u32 	%r216, %r229;
	@%p2 bra 	$L__BB2_4;
	and.b32  	%r77, %r3, 33554416;
	neg.s32 	%r214, %r77;
	shl.b32 	%r78, %r229, 2;
	mov.u32 	%r79, shared_counts;
	add.s32 	%r80, %r78, %r79;
	add.s32 	%r213, %r80, 8192;
	mov.u32 	%r216, %r229;
$L__BB2_3:
	.pragma "nounroll";
	mov.b32 	%r81, 0;
	st.shared.u32 	[%r213+-8192], %r81;
	st.shared.u32 	[%r213+-7168], %r81;
	st.shared.u32 	[%r213+-6144], %r81;
	st.shared.u32 	[%r213+-5120], %r81;
	st.shared.u32 	[%r213+-4096], %r81;
	st.shared.u32 	[%r213+-3072], %r81;
	st.shared.u32 	[%r213+-2048], %r81;
	st.shared.u32 	[%r213+-1024], %r81;
	st.shared.u32 	[%r213], %r81;
	st.shared.u32 	[%r213+1024], %r81;
	st.shared.u32 	[%r213+2048], %r81;
	st.shared.u32 	[%r213+3072], %r81;
	st.shared.u32 	[%r213+4096], %r81;
	st.shared.u32 	[%r213+5120], %r81;
	st.shared.u32 	[%r213+6144], %r81;
	st.shared.u32 	[%r213+7168], %r81;
	add.s32 	%r216, %r216, 4096;
	add.s32 	%r214, %r214, 16;
	add.s32 	%r213, %r213, 16384;
	setp.ne.s32 	%p3, %r214, 0;
	@%p3 bra 	$L__BB2_3;
$L__BB2_4:
	setp.eq.s32 	%p4, %r4, 0;
	@%p4 bra 	$L__BB2_13;
	and.b32  	%r14, %r3, 7;
	setp.lt.u32 	%p5, %r4, 8;
	@%p5 bra 	$L__BB2_7;
	shl.b32 	%r82, %r216, 2;
	mov.u32 	%r83, shared_counts;
	add.s32 	%r84, %r83, %r82;
	mov.b32 	%r85, 0;
	st.shared.u32 	[%r84], %r85;
	st.shared.u32 	[%r84+1024], %r85;
	st.shared.u32 	[%r84+2048], %r85;
	st.shared.u32 	[%r84+3072], %r85;
	st.shared.u32 	[%r84+4096], %r85;
	st.shared.u32 	[%r84+5120], %r85;
	st.shared.u32 	[%r84+6144], %r85;
	st.shared.u32 	[%r84+7168], %r85;
	add.s32 	%r216, %r216, 2048;
$L__BB2_7:
	setp.eq.s32 	%p6, %r14, 0;
	@%p6 bra 	$L__BB2_13;
	and.b32  	%r17, %r3, 3;
	setp.lt.u32 	%p7, %r14, 4;
	@%p7 bra 	$L__BB2_10;
	shl.b32 	%r86, %r216, 2;
	mov.u32 	%r87, shared_counts;
	add.s32 	%r88, %r87, %r86;
	mov.b32 	%r89, 0;
	st.shared.u32 	[%r88], %r89;
	st.shared.u32 	[%r88+1024], %r89;
	st.shared.u32 	[%r88+2048], %r89;
	st.shared.u32 	[%r88+3072], %r89;
	add.s32 	%r216, %r216, 1024;
$L__BB2_10:
	setp.eq.s32 	%p8, %r17, 0;
	@%p8 bra 	$L__BB2_13;
	shl.b32 	%r90, %r216, 2;
	mov.u32 	%r91, shared_counts;
	add.s32 	%r220, %r91, %r90;
	neg.s32 	%r219, %r17;
$L__BB2_12:
	.pragma "nounroll";
	mov.b32 	%r92, 0;
	st.shared.u32 	[%r220], %r92;
	add.s32 	%r220, %r220, 1024;
	add.s32 	%r219, %r219, 1;
	setp.ne.s32 	%p9, %r219, 0;
	@%p9 bra 	$L__BB2_12;
$L__BB2_13:
	bar.sync 	0;
	shl.b32 	%r93, %r1, 8;
	add.s32 	%r26, %r93, %r229;
	cvt.u64.u32 	%rd10, %r26;
	setp.le.s64 	%p10, %rd7, %rd10;
	setp.lt.s32 	%p11, %r72, 1;
	or.pred  	%p12, %p10, %p11;
	@%p12 bra 	$L__BB2_69;
	mul.lo.s32 	%r27, %r72, %r26;
	shl.b32 	%r95, %r71, 2;
	mov.u32 	%r96, shared_counts;
	add.s32 	%r28, %r96, %r95;
	and.b32  	%r29, %r72, 7;
	setp.lt.u32 	%p13, %r72, 8;
	mov.b32 	%r223, 0;
	@%p13 bra 	$L__BB2_41;
	and.b32  	%r223, %r72, 2147483640;
	neg.s32 	%r221, %r223;
	mul.wide.u32 	%rd11, %r27, 4;
	add.s64 	%rd12, %rd11, %rd1;
	add.s64 	%rd43, %rd12, 16;
$L__BB2_16:
	.pragma "nounroll";
	ld.global.u32 	%r33, [%rd43+-16];
	setp.lt.s32 	%p14, %r33, %r73;
	setp.ge.s32 	%p15, %r33, %r74;
	or.pred  	%p16, %p14, %p15;
	@%p16 bra 	$L__BB2_18;
	sub.s32 	%r98, %r33, %r73;
	shl.b32 	%r99, %r98, 2;
	add.s32 	%r101, %r96, %r99;
	atom.shared.add.u32 	%r102, [%r101], 1;
	bra.uni 	$L__BB2_19;
$L__BB2_18:
	atom.shared.add.u32 	%r97, [%r28], 1;
$L__BB2_19:
	ld.global.u32 	%r34, [%rd43+-12];
	setp.ge.s32 	%p17, %r34, %r73;
	setp.lt.s32 	%p18, %r34, %r74;
	and.pred  	%p19, %p17, %p18;
	@%p19 bra 	$L__BB2_21;
	atom.shared.add.u32 	%r103, [%r28], 1;
	bra.uni 	$L__BB2_22;
$L__BB2_21:
	sub.s32 	%r104, %r34, %r73;
	shl.b32 	%r105, %r104, 2;
	add.s32 	%r107, %r96, %r105;
	atom.shared.add.u32 	%r108, [%r107], 1;
$L__BB2_22:
	ld.global.u32 	%r35, [%rd43+-8];
	setp.ge.s32 	%p20, %r35, %r73;
	setp.lt.s32 	%p21, %r35, %r74;
	and.pred  	%p22, %p20, %p21;
	@%p22 bra 	$L__BB2_24;
	atom.shared.add.u32 	%r109, [%r28], 1;
	bra.uni 	$L__BB2_25;
$L__BB2_24:
	sub.s32 	%r110, %r35, %r73;
	shl.b32 	%r111, %r110, 2;
	add.s32 	%r113, %r96, %r111;
	atom.shared.add.u32 	%r114, [%r113], 1;
$L__BB2_25:
	ld.global.u32 	%r36, [%rd43+-4];
	setp.ge.s32 	%p23, %r36, %r73;
	setp.lt.s32 	%p24, %r36, %r74;
	and.pred  	%p25, %p23, %p24;
	@%p25 bra 	$L__BB2_27;
	atom.shared.add.u32 	%r115, [%r28], 1;
	bra.uni 	$L__BB2_28;
$L__BB2_27:
	sub.s32 	%r116, %r36, %r73;
	shl.b32 	%r117, %r116, 2;
	add.s32 	%r119, %r96, %r117;
	atom.shared.add.u32 	%r120, [%r119], 1;
$L__BB2_28:
	ld.global.u32 	%r37, [%rd43];
	setp.ge.s32 	%p26, %r37, %r73;
	setp.lt.s32 	%p27, %r37, %r74;
	and.pred  	%p28, %p26, %p27;
	@%p28 bra 	$L__BB2_30;
	atom.shared.add.u32 	%r121, [%r28], 1;
	bra.uni 	$L__BB2_31;
$L__BB2_30:
	sub.s32 	%r122, %r37, %r73;
	shl.b32 	%r123, %r122, 2;
	add.s32 	%r125, %r96, %r123;
	atom.shared.add.u32 	%r126, [%r125], 1;
$L__BB2_31:
	ld.global.u32 	%r38, [%rd43+4];
	setp.ge.s32 	%p29, %r38, %r73;
	setp.lt.s32 	%p30, %r38, %r74;
	and.pred  	%p31, %p29, %p30;
	@%p31 bra 	$L__BB2_33;
	atom.shared.add.u32 	%r127, [%r28], 1;
	bra.uni 	$L__BB2_34;
$L__BB2_33:
	sub.s32 	%r128, %r38, %r73;
	shl.b32 	%r129, %r128, 2;
	add.s32 	%r131, %r96, %r129;
	atom.shared.add.u32 	%r132, [%r131], 1;
$L__BB2_34:
	ld.global.u32 	%r39, [%rd43+8];
	setp.ge.s32 	%p32, %r39, %r73;
	setp.lt.s32 	%p33, %r39, %r74;
	and.pred  	%p34, %p32, %p33;
	@%p34 bra 	$L__BB2_36;
	atom.shared.add.u32 	%r133, [%r28], 1;
	bra.uni 	$L__BB2_37;
$L__BB2_36:
	sub.s32 	%r134, %r39, %r73;
	shl.b32 	%r135, %r134, 2;
	add.s32 	%r137, %r96, %r135;
	atom.shared.add.u32 	%r138, [%r137], 1;
$L__BB2_37:
	ld.global.u32 	%r40, [%rd43+12];
	setp.ge.s32 	%p35, %r40, %r73;
	setp.lt.s32 	%p36, %r40, %r74;
	and.pred  	%p37, %p35, %p36;
	@%p37 bra 	$L__BB2_39;
	atom.shared.add.u32 	%r139, [%r28], 1;
	bra.uni 	$L__BB2_40;
$L__BB2_39:
	sub.s32 	%r140, %r40, %r73;
	shl.b32 	%r141, %r140, 2;
	add.s32 	%r143, %r96, %r141;
	atom.shared.add.u32 	%r144, [%r143], 1;
$L__BB2_40:
	add.s32 	%r221, %r221, 8;
	add.s64 	%rd43, %rd43, 32;
	setp.ne.s32 	%p38, %r221, 0;
	@%p38 bra 	$L__BB2_16;
$L__BB2_41:
	setp.eq.s32 	%p39, %r29, 0;
	@%p39 bra 	$L__BB2_69;
	and.b32  	%r43, %r72, 3;
	setp.lt.u32 	%p40, %r29, 4;
	@%p40 bra 	$L__BB2_56;
	add.s32 	%r145, %r223, %r27;
	mul.wide.u32 	%rd13, %r145, 4;
	add.s64 	%rd14, %rd1, %rd13;
	ld.global.u32 	%r44, [%rd14];
	setp.ge.s32 	%p41, %r44, %r73;
	setp.lt.s32 	%p42, %r44, %r74;
	and.pred  	%p43, %p41, %p42;
	@%p43 bra 	$L__BB2_45;
	atom.shared.add.u32 	%r146, [%r28], 1;
	bra.uni 	$L__BB2_46;
$L__BB2_45:
	sub.s32 	%r147, %r44, %r73;
	shl.b32 	%r148, %r147, 2;
	add.s32 	%r150, %r96, %r148;
	atom.shared.add.u32 	%r151, [%r150], 1;
$L__BB2_46:
	cvt.u64.u32 	%rd15, %r27;
	cvt.u64.u32 	%rd16, %r223;
	add.s64 	%rd17, %rd16, %rd15;
	shl.b64 	%rd18, %rd17, 2;
	add.s64 	%rd6, %rd1, %rd18;
	ld.global.u32 	%r45, [%rd6+4];
	setp.ge.s32 	%p44, %r45, %r73;
	setp.lt.s32 	%p45, %r45, %r74;
	and.pred  	%p46, %p44, %p45;
	@%p46 bra 	$L__BB2_48;
	atom.shared.add.u32 	%r152, [%r28], 1;
	bra.uni 	$L__BB2_49;
$L__BB2_48:
	sub.s32 	%r153, %r45, %r73;
	shl.b32 	%r154, %r153, 2;
	add.s32 	%r156, %r96, %r154;
	atom.shared.add.u32 	%r157, [%r156], 1;
$L__BB2_49:
	ld.global.u32 	%r46, [%rd6+8];
	setp.ge.s32 	%p47, %r46, %r73;
	setp.lt.s32 	%p48, %r46, %r74;
	and.pred  	%p49, %p47, %p48;
	@%p49 bra 	$L__BB2_51;
	atom.shared.add.u32 	%r158, [%r28], 1;
	bra.uni 	$L__BB2_52;
$L__BB2_51:
	sub.s32 	%r159, %r46, %r73;
	shl.b32 	%r160, %r159, 2;
	add.s32 	%r162, %r96, %r160;
	atom.shared.add.u32 	%r163, [%r162], 1;
$L__BB2_52:
	ld.global.u32 	%r47, [%rd6+12];
	setp.ge.s32 	%p50, %r47, %r73;
	setp.lt.s32 	%p51, %r47, %r74;
	and.pred  	%p52, %p50, %p51;
	@%p52 bra 	$L__BB2_54;
	atom.shared.add.u32 	%r164, [%r28], 1;
	bra.uni 	$L__BB2_55;
$L__BB2_54:
	sub.s32 	%r165, %r47, %r73;
	shl.b32 	%r166, %r165, 2;
	add.s32 	%r168, %r96, %r166;
	atom.shared.add.u32 	%r169, [%r168], 1;
$L__BB2_55:
	add.s32 	%r223, %r223, 4;
$L__BB2_56:
	setp.eq.s32 	%p53, %r43, 0;
	@%p53 bra 	$L__BB2_69;
	setp.eq.s32 	%p54, %r43, 1;
	@%p54 bra 	$L__BB2_65;
	add.s32 	%r170, %r223, %r27;
	mul.wide.u32 	%rd19, %r170, 4;
	add.s64 	%rd20, %rd1, %rd19;
	ld.global.u32 	%r50, [%rd20];
	setp.ge.s32 	%p55, %r50, %r73;
	setp.lt.s32 	%p56, %r50, %r74;
	and.pred  	%p57, %p55, %p56;
	@%p57 bra 	$L__BB2_60;
	atom.shared.add.u32 	%r171, [%r28], 1;
	bra.uni 	$L__BB2_61;
$L__BB2_60:
	sub.s32 	%r172, %r50, %r73;
	shl.b32 	%r173, %r172, 2;
	add.s32 	%r175, %r96, %r173;
	atom.shared.add.u32 	%r176, [%r175], 1;
$L__BB2_61:
	cvt.u64.u32 	%rd21, %r27;
	cvt.u64.u32 	%rd22, %r223;
	add.s64 	%rd23, %rd22, %rd21;
	shl.b64 	%rd24, %rd23, 2;
	add.s64 	%rd25, %rd1, %rd24;
	ld.global.u32 	%r51, [%rd25+4];
	setp.ge.s32 	%p58, %r51, %r73;
	setp.lt.s32 	%p59, %r51, %r74;
	and.pred  	%p60, %p58, %p59;
	@%p60 bra 	$L__BB2_63;
	atom.shared.add.u32 	%r177, [%r28], 1;
	bra.uni 	$L__BB2_64;
$L__BB2_63:
	sub.s32 	%r178, %r51, %r73;
	shl.b32 	%r179, %r178, 2;
	add.s32 	%r181, %r96, %r179;
	atom.shared.add.u32 	%r182, [%r181], 1;
$L__BB2_64:
	add.s32 	%r223, %r223, 2;
$L__BB2_65:
	and.b32  	%r183, %r72, 1;
	setp.eq.b32 	%p61, %r183, 1;
	not.pred 	%p62, %p61;
	@%p62 bra 	$L__BB2_69;
	add.s32 	%r184, %r223, %r27;
	mul.wide.u32 	%rd26, %r184, 4;
	add.s64 	%rd27, %rd1, %rd26;
	ld.global.u32 	%r54, [%rd27];
	setp.ge.s32 	%p63, %r54, %r73;
	setp.lt.s32 	%p64, %r54, %r74;
	and.pred  	%p65, %p63, %p64;
	@%p65 bra 	$L__BB2_68;
	atom.shared.add.u32 	%r185, [%r28], 1;
	bra.uni 	$L__BB2_69;
$L__BB2_68:
	sub.s32 	%r186, %r54, %r73;
	shl.b32 	%r187, %r186, 2;
	add.s32 	%r189, %r96, %r187;
	atom.shared.add.u32 	%r190, [%r189], 1;
$L__BB2_69:
	setp.lt.s32 	%p66, %r71, %r229;
	bar.sync 	0;
	add.s64 	%rd28, %rd7, 255;
	shr.s64 	%rd29, %rd28, 63;
	shr.u64 	%rd30, %rd29, 56;
	add.s64 	%rd31, %rd28, %rd30;
	shr.u64 	%rd32, %rd31, 8;
	cvt.u32.u64 	%r55, %rd32;
	@%p66 bra 	$L__BB2_76;
	sub.s32 	%r56, %r71, %r229;
	and.b32  	%r191, %r56, 768;
	setp.eq.s32 	%p67, %r191, 768;
	@%p67 bra 	$L__BB2_73;
	shr.u32 	%r192, %r56, 8;
	add.s32 	%r193, %r192, 1;
	and.b32  	%r194, %r193, 3;
	mad.lo.s32 	%r227, %r229, %r55, %r1;
	shl.b32 	%r58, %r55, 8;
	shl.b32 	%r195, %r229, 2;
	mov.u32 	%r196, shared_counts;
	add.s32 	%r226, %r196, %r195;
	neg.s32 	%r225, %r194;
	shl.b32 	%r197, %r193, 8;
	and.b32  	%r198, %r197, 768;
	add.s32 	%r229, %r229, %r198;
$L__BB2_72:
	.pragma "nounroll";
	ld.shared.u32 	%r199, [%r226];
	mul.wide.s32 	%rd33, %r227, 4;
	add.s64 	%rd34, %rd2, %rd33;
	st.global.u32 	[%rd34], %r199;
	add.s32 	%r227, %r227, %r58;
	add.s32 	%r226, %r226, 1024;
	add.s32 	%r225, %r225, 1;
	setp.ne.s32 	%p68, %r225, 0;
	@%p68 bra 	$L__BB2_72;
$L__BB2_73:
	setp.lt.u32 	%p69, %r56, 768;
	@%p69 bra 	$L__BB2_76;
	mov.u32 	%r201, shared_counts;
	shl.b32 	%r206, %r55, 8;
	shl.b32 	%r209, %r55, 9;
$L__BB2_75:
	shl.b32 	%r200, %r229, 2;
	add.s32 	%r202, %r201, %r200;
	ld.shared.u32 	%r203, [%r202];
	mad.lo.s32 	%r204, %r229, %r55, %r1;
	mul.wide.s32 	%rd35, %r204, 4;
	add.s64 	%rd36, %rd2, %rd35;
	st.global.u32 	[%rd36], %r203;
	ld.shared.u32 	%r205, [%r202+1024];
	add.s32 	%r207, %r204, %r206;
	mul.wide.s32 	%rd37, %r207, 4;
	add.s64 	%rd38, %rd2, %rd37;
	st.global.u32 	[%rd38], %r205;
	ld.shared.u32 	%r208, [%r202+2048];
	add.s32 	%r210, %r204, %r209;
	mul.wide.s32 	%rd39, %r210, 4;
	add.s64 	%rd40, %rd2, %rd39;
	st.global.u32 	[%rd40], %r208;
	ld.shared.u32 	%r211, [%r202+3072];
	add.s32 	%r212, %r210, %r206;
	mul.wide.s32 	%rd41, %r212, 4;
	add.s64 	%rd42, %rd2, %rd41;
	st.global.u32 	[%rd42], %r211;
	add.s32 	%r229, %r229, 1024;
	setp.le.s32 	%p70, %r229, %r71;
	@%p70 bra 	$L__BB2_75;
$L__BB2_76:
	ret;

}
	// .globl	_Z26mergeExpertPrefixSumKernelILi256EEvPKiS1_S1_PKlPiS4_liiii
.visible .entry _Z26mergeExpertPrefixSumKernelILi256EEvPKiS1_S1_PKlPiS4_liiii(
	.param .u64 .ptr .align 1 _Z26mergeExpertPrefixSumKernelILi256EEvPKiS1_S1_PKlPiS4_liiii_param_0,
	.param .u64 .ptr .align 1 _Z26mergeExpertPrefixSumKernelILi256EEvPKiS1_S1_PKlPiS4_liiii_param_1,
	.param .u64 .ptr .align 1 _Z26mergeExpertPrefixSumKernelILi256EEvPKiS1_S1_PKlPiS4_liiii_param_2,
	.param .u64 .ptr .align 1 _Z26mergeExpertPrefixSumKernelILi256EEvPKiS1_S1_PKlPiS4_liiii_param_3,
	.param .u64 .ptr .align 1 _Z26mergeExpertPrefixSumKernelILi256EEvPKiS1_S1_PKlPiS4_liiii_param_4,
	.param .u64 .ptr .align 1 _Z26mergeExpertPrefixSumKernelILi256EEvPKiS1_S1_PKlPiS4_liiii_param_5,
	.param .u64 _Z26mergeExpertPrefixSumKernelILi256EEvPKiS1_S1_PKlPiS4_liiii_param_6,
	.param .u32 _Z26mergeExpertPrefixSumKernelILi256EEvPKiS1_S1_PKlPiS4_liiii_param_7,
	.param .u32 _Z26mergeExpertPrefixSumKernelILi256EEvPKiS1_S1_PKlPiS4_liiii_param_8,
	.param .u32 _Z26mergeExpertPrefixSumKernelILi256EEvPKiS1_S1_PKlPiS4_liiii_param_9,
	.param .u32 _Z26mergeExpertPrefixSumKernelILi256EEvPKiS1_S1_PKlPiS4_liiii_param_10
)
{
	.reg .pred 	%p<54>;
	.reg .b32 	%r<329>;
	.reg .b64 	%rd<107>;

	ld.param.u64 	%rd15, [_Z26mergeExpertPrefixSumKernelILi256EEvPKiS1_S1_PKlPiS4_liiii_param_0];
	ld.param.u64 	%rd13, [_Z26mergeExpertPrefixSumKernelILi256EEvPKiS1_S1_PKlPiS4_liiii_param_2];
	ld.param.u64 	%rd16, [_Z26mergeExpertPrefixSumKernelILi256EEvPKiS1_S1_PKlPiS4_liiii_param_3];
	ld.param.u64 	%rd17, [_Z26mergeExpertPrefixSumKernelILi256EEvPKiS1_S1_PKlPiS4_liiii_param_4];
	ld.param.u64 	%rd18, [_Z26mergeExpertPrefixSumKernelILi256EEvPKiS1_S1_PKlPiS4_liiii_param_5];
	ld.param.u64 	%rd14, [_Z26mergeExpertPrefixSumKernelILi256EEvPKiS1_S1_PKlPiS4_liiii_param_6];
	ld.param.u32 	%r50, [_Z26mergeExpertPrefixSumKernelILi256EEvPKiS1_S1_PKlPiS4_liiii_param_7];
	ld.param.u32 	%r51, [_Z26mergeExpertPrefixSumKernelILi256EEvPKiS1_S1_PKlPiS4_liiii_param_8];
	ld.param.u32 	%r52, [_Z26mergeExpertPrefixSumKernelILi256EEvPKiS1_S1_PKlPiS4_liiii_param_9];
	ld.param.u32 	%r53, [_Z26mergeExpertPrefixSumKernelILi256EEvPKiS1_S1_PKlPiS4_liiii_param_10];
	cvta.to.global.u64 	%rd1, %rd18;
	cvta.to.global.u64 	%rd2, %rd17;
	cvta.to.global.u64 	%rd3, %rd15;
	cvta.to.global.u64 	%rd4, %rd16;
	mov.u32 	%r1, %ctaid.x;
	mov.u32 	%r2, %tid.x;
	shl.b32 	%r54, %r50, 2;
	mov.u32 	%r55, shared_data;
	add.s32 	%r3, %r55, %r54;
	setp.gt.s32 	%p1, %r2, %r50;
	@%p1 bra 	$L__BB3_17;
	and.b32  	%r4, %r2, 7;
	and.b32  	%r5, %r2, 3;
	add.s64 	%rd19, %rd14, 255;
	shr.s64 	%rd20, %rd19, 63;
	shr.u64 	%rd21, %rd20, 56;
	add.s64 	%rd22, %rd19, %rd21;
	shr.u64 	%rd23, %rd22, 8;
	cvt.u32.u64 	%r6, %rd23;
	cvta.to.global.u64 	%rd5, %rd13;
	mov.b32 	%r310, 0;
	mov.u32 	%r311, %r2;
$L__BB3_2:
	setp.eq.s32 	%p2, %r311, 0;
	mov.b32 	%r323, 0;
	@%p2 bra 	$L__BB3_16;
	shl.b32 	%r60, %r310, 8;
	add.s32 	%r61, %r2, %r60;
	add.s32 	%r62, %r61, -1;
	setp.lt.u32 	%p3, %r62, 15;
	mov.b32 	%r318, 0;
	mov.u32 	%r323, %r318;
	@%p3 bra 	$L__BB3_6;
	add.s64 	%rd105, %rd4, 64;
	and.b32  	%r64, %r311, -16;
	neg.s32 	%r312, %r64;
	mov.b32 	%r323, 0;
$L__BB3_5:
	.pragma "nounroll";
	and.b32  	%r318, %r311, 2147483632;
	ld.global.u32 	%r65, [%rd105+-64];
	add.s32 	%r66, %r323, %r65;
	ld.global.u32 	%r67, [%rd105+-56];
	add.s32 	%r68, %r66, %r67;
	ld.global.u32 	%r69, [%rd105+-48];
	add.s32 	%r70, %r68, %r69;
	ld.global.u32 	%r71, [%rd105+-40];
	add.s32 	%r72, %r70, %r71;
	ld.global.u32 	%r73, [%rd105+-32];
	add.s32 	%r74, %r72, %r73;
	ld.global.u32 	%r75, [%rd105+-24];
	add.s32 	%r76, %r74, %r75;
	ld.global.u32 	%r77, [%rd105+-16];
	add.s32 	%r78, %r76, %r77;
	ld.global.u32 	%r79, [%rd105+-8];
	add.s32 	%r80, %r78, %r79;
	ld.global.u32 	%r81, [%rd105];
	add.s32 	%r82, %r80, %r81;
	ld.global.u32 	%r83, [%rd105+8];
	add.s32 	%r84, %r82, %r83;
	ld.global.u32 	%r85, [%rd105+16];
	add.s32 	%r86, %r84, %r85;
	ld.global.u32 	%r87, [%rd105+24];
	add.s32 	%r88, %r86, %r87;
	ld.global.u32 	%r89, [%rd105+32];
	add.s32 	%r90, %r88, %r89;
	ld.global.u32 	%r91, [%rd105+40];
	add.s32 	%r92, %r90, %r91;
	ld.global.u32 	%r93, [%rd105+48];
	add.s32 	%r94, %r92, %r93;
	ld.global.u32 	%r95, [%rd105+56];
	add.s32 	%r323, %r94, %r95;
	add.s32 	%r312, %r312, 16;
	add.s64 	%rd105, %rd105, 128;
	setp.ne.s32 	%p4, %r312, 0;
	@%p4 bra 	$L__BB3_5;
$L__BB3_6:
	and.b32  	%r96, %r311, 15;
	setp.eq.s32 	%p5, %r96, 0;
	@%p5 bra 	$L__BB3_16;
	and.b32  	%r98, %r2, 15;
	add.s32 	%r99, %r98, -1;
	setp.lt.u32 	%p6, %r99, 7;
	@%p6 bra 	$L__BB3_9;
	mul.wide.u32 	%rd24, %r318, 8;
	add.s64 	%rd25, %rd4, %rd24;
	ld.global.u32 	%r100, [%rd25];
	add.s32 	%r101, %r323, %r100;
	ld.global.u32 	%r102, [%rd25+8];
	add.s32 	%r103, %r101, %r102;
	ld.global.u32 	%r104, [%rd25+16];
	add.s32 	%r105, %r103, %r104;
	ld.global.u32 	%r106, [%rd25+24];
	add.s32 	%r107, %r105, %r106;
	ld.global.u32 	%r108, [%rd25+32];
	add.s32 	%r109, %r107, %r108;
	ld.global.u32 	%r110, [%rd25+40];
	add.s32 	%r111, %r109, %r110;
	ld.global.u32 	%r112, [%rd25+48];
	add.s32 	%r113, %r111, %r112;
	ld.global.u32 	%r114, [%rd25+56];
	add.s32 	%r323, %r113, %r114;
	add.s32 	%r318, %r318, 8;
$L__BB3_9:
	setp.eq.s32 	%p7, %r4, 0;
	@%p7 bra 	$L__BB3_16;
	add.s32 	%r116, %r4, -1;
	setp.lt.u32 	%p8, %r116, 3;
	@%p8 bra 	$L__BB3_12;
	mul.wide.u32 	%rd26, %r318, 8;
	add.s64 	%rd27, %rd4, %rd26;
	ld.global.u32 	%r117, [%rd27];
	add.s32 	%r118, %r323, %r117;
	ld.global.u32 	%r119, [%rd27+8];
	add.s32 	%r120, %r118, %r119;
	ld.global.u32 	%r121, [%rd27+16];
	add.s32 	%r122, %r120, %r121;
	ld.global.u32 	%r123, [%rd27+24];
	add.s32 	%r323, %r122, %r123;
	add.s32 	%r318, %r318, 4;
$L__BB3_12:
	setp.eq.s32 	%p9, %r5, 0;
	@%p9 bra 	$L__BB3_16;
	setp.eq.s32 	%p10, %r5, 1;
	mul.wide.u32 	%rd28, %r318, 8;
	add.s64 	%rd9, %rd4, %rd28;
	ld.global.u32 	%r124, [%rd9];
	add.s32 	%r323, %r323, %r124;
	@%p10 bra 	$L__BB3_16;
	setp.eq.s32 	%p11, %r5, 2;
	ld.global.u32 	%r125, [%rd9+8];
	add.s32 	%r323, %r323, %r125;
	@%p11 bra 	$L__BB3_16;
	ld.global.u32 	%r126, [%rd9+16];
	add.s32 	%r323, %r323, %r126;
$L__BB3_16:
	mad.lo.s32 	%r127, %r311, %r6, %r1;
	mul.wide.s32 	%rd29, %r127, 4;
	add.s64 	%rd30, %rd5, %rd29;
	ld.global.u32 	%r128, [%rd30];
	add.s32 	%r129, %r128, %r323;
	shl.b32 	%r130, %r311, 2;
	add.s32 	%r131, %r3, %r130;
	st.shared.u32 	[%r131+4], %r129;
	add.s32 	%r133, %r55, %r130;
	mov.b32 	%r134, 0;
	st.shared.u32 	[%r133], %r134;
	add.s32 	%r311, %r311, 256;
	setp.le.s32 	%p12, %r311, %r50;
	add.s32 	%r310, %r310, 1;
	@%p12 bra 	$L__BB3_2;
$L__BB3_17:
	bar.sync 	0;
	shl.b32 	%r135, %r1, 8;
	add.s32 	%r34, %r135, %r2;
	cvt.u64.u32 	%rd31, %r34;
	setp.le.s64 	%p13, %rd14, %rd31;
	setp.lt.s32 	%p14, %r51, 1;
	or.pred  	%p15, %p13, %p14;
	@%p15 bra 	$L__BB3_29;
	mul.lo.s32 	%r35, %r51, %r34;
	cvt.u32.u64 	%r36, %rd14;
	and.b32  	%r37, %r51, 7;
	setp.lt.u32 	%p16, %r51, 8;
	mov.b32 	%r327, 0;
	@%p16 bra 	$L__BB3_21;
	and.b32  	%r327, %r51, 2147483640;
	neg.s32 	%r325, %r327;
	mul.wide.u32 	%rd32, %r35, 4;
	add.s64 	%rd33, %rd32, %rd3;
	add.s64 	%rd106, %rd33, 16;
	shl.b64 	%rd40, %rd14, 32;
	shr.s64 	%rd41, %rd40, 30;
	mov.u32 	%r324, %r34;
$L__BB3_20:
	.pragma "nounroll";
	ld.global.u32 	%r137, [%rd106+-16];
	setp.ge.s32 	%p17, %r137, %r52;
	setp.lt.s32 	%p18, %r137, %r53;
	sub.s32 	%r138, %r137, %r52;
	selp.b32 	%r139, %r138, %r50, %p18;
	selp.b32 	%r140, %r139, %r50, %p17;
	shl.b32 	%r141, %r140, 2;
	mov.u32 	%r142, shared_data;
	add.s32 	%r143, %r142, %r141;
	atom.shared.add.u32 	%r144, [%r143], 1;
	add.s32 	%r145, %r3, %r141;
	ld.shared.u32 	%r146, [%r145+4];
	add.s32 	%r147, %r146, %r144;
	mul.wide.s32 	%rd34, %r147, 4;
	add.s64 	%rd35, %rd2, %rd34;
	st.global.u32 	[%rd35], %r324;
	mul.wide.s32 	%rd36, %r324, 4;
	add.s64 	%rd37, %rd1, %rd36;
	st.global.u32 	[%rd37], %r147;
	ld.global.u32 	%r148, [%rd106+-12];
	setp.ge.s32 	%p19, %r148, %r52;
	setp.lt.s32 	%p20, %r148, %r53;
	sub.s32 	%r149, %r148, %r52;
	selp.b32 	%r150, %r149, %r50, %p20;
	selp.b32 	%r151, %r150, %r50, %p19;
	shl.b32 	%r152, %r151, 2;
	add.s32 	%r153, %r142, %r152;
	atom.shared.add.u32 	%r154, [%r153], 1;
	add.s32 	%r155, %r3, %r152;
	ld.shared.u32 	%r156, [%r155+4];
	add.s32 	%r157, %r156, %r154;
	mul.wide.s32 	%rd38, %r157, 4;
	add.s64 	%rd39, %rd2, %rd38;
	add.s32 	%r158, %r36, %r324;
	st.global.u32 	[%rd39], %r158;
	add.s64 	%rd42, %rd37, %rd41;
	st.global.u32 	[%rd42], %r157;
	ld.global.u32 	%r159, [%rd106+-8];
	setp.ge.s32 	%p21, %r159, %r52;
	setp.lt.s32 	%p22, %r159, %r53;
	sub.s32 	%r160, %r159, %r52;
	selp.b32 	%r161, %r160, %r50, %p22;
	selp.b32 	%r162, %r161, %r50, %p21;
	shl.b32 	%r163, %r162, 2;
	add.s32 	%r164, %r142, %r163;
	atom.shared.add.u32 	%r165, [%r164], 1;
	add.s32 	%r166, %r3, %r163;
	ld.shared.u32 	%r167, [%r166+4];
	add.s32 	%r168, %r167, %r165;
	mul.wide.s32 	%rd43, %r168, 4;
	add.s64 	%rd44, %rd2, %rd43;
	add.s32 	%r169, %r36, %r158;
	st.global.u32 	[%rd44], %r169;
	add.s64 	%rd45, %rd42, %rd41;
	st.global.u32 	[%rd45], %r168;
	ld.global.u32 	%r170, [%rd106+-4];
	setp.ge.s32 	%p23, %r170, %r52;
	setp.lt.s32 	%p24, %r170, %r53;
	sub.s32 	%r171, %r170, %r52;
	selp.b32 	%r172, %r171, %r50, %p24;
	selp.b32 	%r173, %r172, %r50, %p23;
	shl.b32 	%r174, %r173, 2;
	add.s32 	%r175, %r142, %r174;
	atom.shared.add.u32 	%r176, [%r175], 1;
	add.s32 	%r177, %r3, %r174;
	ld.shared.u32 	%r178, [%r177+4];
	add.s32 	%r179, %r178, %r176;
	mul.wide.s32 	%rd46, %r179, 4;
	add.s64 	%rd47, %rd2, %rd46;
	add.s32 	%r180, %r36, %r169;
	st.global.u32 	[%rd47], %r180;
	add.s64 	%rd48, %rd45, %rd41;
	st.global.u32 	[%rd48], %r179;
	ld.global.u32 	%r181, [%rd106];
	setp.ge.s32 	%p25, %r181, %r52;
	setp.lt.s32 	%p26, %r181, %r53;
	sub.s32 	%r182, %r181, %r52;
	selp.b32 	%r183, %r182, %r50, %p26;
	selp.b32 	%r184, %r183, %r50, %p25;
	shl.b32 	%r185, %r184, 2;
	add.s32 	%r186, %r142, %r185;
	atom.shared.add.u32 	%r187, [%r186], 1;
	add.s32 	%r188, %r3, %r185;
	ld.shared.u32 	%r189, [%r188+4];
	add.s32 	%r190, %r189, %r187;
	mul.wide.s32 	%rd49, %r190, 4;
	add.s64 	%rd50, %rd2, %rd49;
	add.s32 	%r191, %r36, %r180;
	st.global.u32 	[%rd50], %r191;
	add.s64 	%rd51, %rd48, %rd41;
	st.global.u32 	[%rd51], %r190;
	ld.global.u32 	%r192, [%rd106+4];
	setp.ge.s32 	%p27, %r192, %r52;
	setp.lt.s32 	%p28, %r192, %r53;
	sub.s32 	%r193, %r192, %r52;
	selp.b32 	%r194, %r193, %r50, %p28;
	selp.b32 	%r195, %r194, %r50, %p27;
	shl.b32 	%r196, %r195, 2;
	add.s32 	%r197, %r142, %r196;
	atom.shared.add.u32 	%r198, [%r197], 1;
	add.s32 	%r199, %r3, %r196;
	ld.shared.u32 	%r200, [%r199+4];
	add.s32 	%r201, %r200, %r198;
	mul.wide.s32 	%rd52, %r201, 4;
	add.s64 	%rd53, %rd2, %rd52;
	add.s32 	%r202, %r36, %r191;
	st.global.u32 	[%rd53], %r202;
	add.s64 	%rd54, %rd51, %rd41;
	st.global.u32 	[%rd54], %r201;
	ld.global.u32 	%r203, [%rd106+8];
	setp.ge.s32 	%p29, %r203, %r52;
	setp.lt.s32 	%p30, %r203, %r53;
	sub.s32 	%r204, %r203, %r52;
	selp.b32 	%r205, %r204, %r50, %p30;
	selp.b32 	%r206, %r205, %r50, %p29;
	shl.b32 	%r207, %r206, 2;
	add.s32 	%r208, %r142, %r207;
	atom.shared.add.u32 	%r209, [%r208], 1;
	add.s32 	%r210, %r3, %r207;
	ld.shared.u32 	%r211, [%r210+4];
	add.s32 	%r212, %r211, %r209;
	mul.wide.s32 	%rd55, %r212, 4;
	add.s64 	%rd56, %rd2, %rd55;
	add.s32 	%r213, %r36, %r202;
	st.global.u32 	[%rd56], %r213;
	add.s64 	%rd57, %rd54, %rd41;
	st.global.u32 	[%rd57], %r212;
	ld.global.u32 	%r214, [%rd106+12];
	setp.ge.s32 	%p31, %r214, %r52;
	setp.lt.s32 	%p32, %r214, %r53;
	sub.s32 	%r215, %r214, %r52;
	selp.b32 	%r216, %r215, %r50, %p32;
	selp.b32 	%r217, %r216, %r50, %p31;
	shl.b32 	%r218, %r217, 2;
	add.s32 	%r219, %r142, %r218;
	atom.shared.add.u32 	%r220, [%r219], 1;
	add.s32 	%r221, %r3, %r218;
	ld.shared.u32 	%r222, [%r221+4];
	add.s32 	%r223, %r222, %r220;
	mul.wide.s32 	%rd58, %r223, 4;
	add.s64 	%rd59, %rd2, %rd58;
	add.s32 	%r224, %r36, %r213;
	st.global.u32 	[%rd59], %r224;
	add.s64 	%rd60, %rd57, %rd41;
	st.global.u32 	[%rd60], %r223;
	add.s32 	%r325, %r325, 8;
	shl.b32 	%r225, %r36, 3;
	add.s32 	%r324, %r324, %r225;
	add.s64 	%rd106, %rd106, 32;
	setp.ne.s32 	%p33, %r325, 0;
	@%p33 bra 	$L__BB3_20;
$L__BB3_21:
	setp.eq.s32 	%p34, %r37, 0;
	@%p34 bra 	$L__BB3_29;
	and.b32  	%r45, %r51, 3;
	setp.lt.u32 	%p35, %r37, 4;
	@%p35 bra 	$L__BB3_24;
	add.s32 	%r226, %r327, %r35;
	mul.wide.u32 	%rd61, %r226, 4;
	add.s64 	%rd62, %rd3, %rd61;
	ld.global.u32 	%r227, [%rd62];
	setp.ge.s32 	%p36, %r227, %r52;
	setp.lt.s32 	%p37, %r227, %r53;
	sub.s32 	%r228, %r227, %r52;
	selp.b32 	%r229, %r228, %r50, %p37;
	selp.b32 	%r230, %r229, %r50, %p36;
	shl.b32 	%r231, %r230, 2;
	mov.u32 	%r232, shared_data;
	add.s32 	%r233, %r232, %r231;
	atom.shared.add.u32 	%r234, [%r233], 1;
	add.s32 	%r235, %r3, %r231;
	ld.shared.u32 	%r236, [%r235+4];
	add.s32 	%r237, %r236, %r234;
	mad.lo.s32 	%r238, %r327, %r36, %r34;
	mul.wide.s32 	%rd63, %r237, 4;
	add.s64 	%rd64, %rd2, %rd63;
	st.global.u32 	[%rd64], %r238;
	mul.wide.s32 	%rd65, %r238, 4;
	add.s64 	%rd66, %rd1, %rd65;
	st.global.u32 	[%rd66], %r237;
	cvt.u64.u32 	%rd67, %r35;
	cvt.u64.u32 	%rd68, %r327;
	add.s64 	%rd69, %rd68, %rd67;
	shl.b64 	%rd70, %rd69, 2;
	add.s64 	%rd71, %rd3, %rd70;
	ld.global.u32 	%r239, [%rd71+4];
	setp.ge.s32 	%p38, %r239, %r52;
	setp.lt.s32 	%p39, %r239, %r53;
	sub.s32 	%r240, %r239, %r52;
	selp.b32 	%r241, %r240, %r50, %p39;
	selp.b32 	%r242, %r241, %r50, %p38;
	shl.b32 	%r243, %r242, 2;
	add.s32 	%r244, %r232, %r243;
	atom.shared.add.u32 	%r245, [%r244], 1;
	add.s32 	%r246, %r3, %r243;
	ld.shared.u32 	%r247, [%r246+4];
	add.s32 	%r248, %r247, %r245;
	add.s32 	%r249, %r238, %r36;
	mul.wide.s32 	%rd72, %r248, 4;
	add.s64 	%rd73, %rd2, %rd72;
	st.global.u32 	[%rd73], %r249;
	shl.b64 	%rd74, %rd14, 32;
	shr.s64 	%rd75, %rd74, 30;
	add.s64 	%rd76, %rd66, %rd75;
	st.global.u32 	[%rd76], %r248;
	ld.global.u32 	%r250, [%rd71+8];
	setp.ge.s32 	%p40, %r250, %r52;
	setp.lt.s32 	%p41, %r250, %r53;
	sub.s32 	%r251, %r250, %r52;
	selp.b32 	%r252, %r251, %r50, %p41;
	selp.b32 	%r253, %r252, %r50, %p40;
	shl.b32 	%r254, %r253, 2;
	add.s32 	%r255, %r232, %r254;
	atom.shared.add.u32 	%r256, [%r255], 1;
	add.s32 	%r257, %r3, %r254;
	ld.shared.u32 	%r258, [%r257+4];
	add.s32 	%r259, %r258, %r256;
	add.s32 	%r260, %r249, %r36;
	mul.wide.s32 	%rd77, %r259, 4;
	add.s64 	%rd78, %rd2, %rd77;
	st.global.u32 	[%rd78], %r260;
	add.s64 	%rd79, %rd76, %rd75;
	st.global.u32 	[%rd79], %r259;
	ld.global.u32 	%r261, [%rd71+12];
	setp.ge.s32 	%p42, %r261, %r52;
	setp.lt.s32 	%p43, %r261, %r53;
	sub.s32 	%r262, %r261, %r52;
	selp.b32 	%r263, %r262, %r50, %p43;
	selp.b32 	%r264, %r263, %r50, %p42;
	shl.b32 	%r265, %r264, 2;
	add.s32 	%r266, %r232, %r265;
	atom.shared.add.u32 	%r267, [%r266], 1;
	add.s32 	%r268, %r3, %r265;
	ld.shared.u32 	%r269, [%r268+4];
	add.s32 	%r270, %r269, %r267;
	add.s32 	%r271, %r260, %r36;
	mul.wide.s32 	%rd80, %r270, 4;
	add.s64 	%rd81, %rd2, %rd80;
	st.global.u32 	[%rd81], %r271;
	add.s64 	%rd82, %rd79, %rd75;
	st.global.u32 	[%rd82], %r270;
	add.s32 	%r327, %r327, 4;
$L__BB3_24:
	setp.eq.s32 	%p44, %r45, 0;
	@%p44 bra 	$L__BB3_29;
	setp.eq.s32 	%p45, %r45, 1;
	@%p45 bra 	$L__BB3_27;
	add.s32 	%r272, %r327, %r35;
	mul.wide.u32 	%rd83, %r272, 4;
	add.s64 	%rd84, %rd3, %rd83;
	ld.global.u32 	%r273, [%rd84];
	setp.ge.s32 	%p46, %r273, %r52;
	setp.lt.s32 	%p47, %r273, %r53;
	sub.s32 	%r274, %r273, %r52;
	selp.b32 	%r275, %r274, %r50, %p47;
	selp.b32 	%r276, %r275, %r50, %p46;
	shl.b32 	%r277, %r276, 2;
	mov.u32 	%r278, shared_data;
	add.s32 	%r279, %r278, %r277;
	atom.shared.add.u32 	%r280, [%r279], 1;
	add.s32 	%r281, %r3, %r277;
	ld.shared.u32 	%r282, [%r281+4];
	add.s32 	%r283, %r282, %r280;
	mad.lo.s32 	%r284, %r327, %r36, %r34;
	mul.wide.s32 	%rd85, %r283, 4;
	add.s64 	%rd86, %rd2, %rd85;
	st.global.u32 	[%rd86], %r284;
	mul.wide.s32 	%rd87, %r284, 4;
	add.s64 	%rd88, %rd1, %rd87;
	st.global.u32 	[%rd88], %r283;
	cvt.u64.u32 	%rd89, %r35;
	cvt.u64.u32 	%rd90, %r327;
	add.s64 	%rd91, %rd90, %rd89;
	shl.b64 	%rd92, %rd91, 2;
	add.s64 	%rd93, %rd3, %rd92;
	ld.global.u32 	%r285, [%rd93+4];
	setp.ge.s32 	%p48, %r285, %r52;
	setp.lt.s32 	%p49, %r285, %r53;
	sub.s32 	%r286, %r285, %r52;
	selp.b32 	%r287, %r286, %r50, %p49;
	selp.b32 	%r288, %r287, %r50, %p48;
	shl.b32 	%r289, %r288, 2;
	add.s32 	%r290, %r278, %r289;
	atom.shared.add.u32 	%r291, [%r290], 1;
	add.s32 	%r292, %r3, %r289;
	ld.shared.u32 	%r293, [%r292+4];
	add.s32 	%r294, %r293, %r291;
	add.s32 	%r295, %r284, %r36;
	mul.wide.s32 	%rd94, %r294, 4;
	add.s64 	%rd95, %rd2, %rd94;
	st.global.u32 	[%rd95], %r295;
	shl.b64 	%rd96, %rd14, 32;
	shr.s64 	%rd97, %rd96, 30;
	add.s64 	%rd98, %rd88, %rd97;
	st.global.u32 	[%rd98], %r294;
	add.s32 	%r327, %r327, 2;
$L__BB3_27:
	and.b32  	%r296, %r51, 1;
	setp.eq.b32 	%p50, %r296, 1;
	not.pred 	%p51, %p50;
	@%p51 bra 	$L__BB3_29;
	add.s32 	%r297, %r327, %r35;
	mul.wide.u32 	%rd99, %r297, 4;
	add.s64 	%rd100, %rd3, %rd99;
	ld.global.u32 	%r298, [%rd100];
	setp.ge.s32 	%p52, %r298, %r52;
	setp.lt.s32 	%p53, %r298, %r53;
	sub.s32 	%r299, %r298, %r52;
	selp.b32 	%r300, %r299, %r50, %p53;
	selp.b32 	%r301, %r300, %r50, %p52;
	shl.b32 	%r302, %r301, 2;
	mov.u32 	%r303, shared_data;
	add.s32 	%r304, %r303, %r302;
	atom.shared.add.u32 	%r305, [%r304], 1;
	add.s32 	%r306, %r3, %r302;
	ld.shared.u32 	%r307, [%r306+4];
	add.s32 	%r308, %r307, %r305;
	mad.lo.s32 	%r309, %r327, %r36, %r34;
	mul.wide.s32 	%rd101, %r308, 4;
	add.s64 	%rd102, %rd2, %rd101;
	st.global.u32 	[%rd102], %r309;
	mul.wide.s32 	%rd103, %r309, 4;
	add.s64 	%rd104, %rd1, %rd103;
	st.global.u32 	[%rd104], %r308;
$L__BB3_29:
	ret;

}
	// .globl	_ZN3cub18CUB_300001_SM_10006detail11EmptyKernelIvEEvv
.visible .entry _ZN3cub18CUB_300001_SM_10006detail11EmptyKernelIvEEvv()
{


	ret;

}


// ===== COMPILED SASS (sm_100) =====

	.target	sm_100

	.elftype	@"ET_EXEC"


//--------------------- .note.nv.tkinfo           --------------------------
	.section	.note.nv.tkinfo,"",@"SHT_NOTE"
	.sectionflags	@"SHF_NOTE_NV_TKINFO"
	.tkinfo
        /*0018*/ 	.word	0x00000002
        /*0030*/ 	.string	""
        /*0030*/ 	.string	"ptxas"
        /*0030*/ 	.string	"Cuda compilation tools, release 13.0, V13.0.88"
        /*0030*/ 	.string	"Build cuda_13.0.r13.0/compiler.36424714_0"
        /*0030*/ 	.string	"-arch sm_100 -m 64 "



//--------------------- .note.nv.cuinfo           --------------------------
	.section	.note.nv.cuinfo,"",@"SHT_NOTE"
	.sectionflags	@"SHF_NOTE_NV_CUINFO"
        /*0018*/ 	.short	0x0002
        /*001a*/ 	.short	0x0064
        /*001c*/ 	.short	0x0082
	.zero		2


//--------------------- .nv.info                  --------------------------
	.section	.nv.info,"",@"SHT_CUDA_INFO"
	.align	4


	//----- nvinfo : EIATTR_REGCOUNT
	.align		4
        /*0000*/ 	.byte	0x04, 0x2f
        /*0002*/ 	.short	(.L_47 - .L_46)
	.align		4
.L_46:
        /*0004*/ 	.word	index@(_Z27globalExpertPrefixSumKernelPKiPiPlii)
        /*0008*/ 	.word	0x00000012


	//----- nvinfo : EIATTR_FRAME_SIZE
	.align		4
.L_47:
        /*000c*/ 	.byte	0x04, 0x11
        /*000e*/ 	.short	(.L_49 - .L_48)
	.align		4
.L_48:
        /*0010*/ 	.word	index@(_Z27globalExpertPrefixSumKernelPKiPiPlii)
        /*0014*/ 	.word	0x00000000


	//----- nvinfo : EIATTR_REGCOUNT
	.align		4
.L_49:
        /*0018*/ 	.byte	0x04, 0x2f
        /*001a*/ 	.short	(.L_51 - .L_50)
	.align		4
.L_50:
        /*001c*/ 	.word	index@(_Z40fusedBuildExpertMapsSortFirstTokenKernelILi256ELi8ELi8EEvPKiPiS2_Plliiii)
        /*0020*/ 	.word	0x000000a8


	//----- nvinfo : EIATTR_FRAME_SIZE
	.align		4
.L_51:
        /*0024*/ 	.byte	0x04, 0x11
        /*0026*/ 	.short	(.L_53 - .L_52)
	.align		4
.L_52:
        /*0028*/ 	.word	index@(_Z40fusedBuildExpertMapsSortFirstTokenKernelILi256ELi8ELi8EEvPKiPiS2_Plliiii)
        /*002c*/ 	.word	0x00000000


	//----- nvinfo : EIATTR_REGCOUNT
	.align		4
.L_53:
        /*0030*/ 	.byte	0x04, 0x2f
        /*0032*/ 	.short	(.L_55 - .L_54)
	.align		4
.L_54:
        /*0034*/ 	.word	index@(_Z26blockExpertPrefixSumKernelILi256EEvPKiPiliiii)
        /*0038*/ 	.word	0x00000020


	//----- nvinfo : EIATTR_FRAME_SIZE
	.align		4
.L_55:
        /*003c*/ 	.byte	0x04, 0x11
        /*003e*/ 	.short	(.L_57 - .L_56)
	.align		4
.L_56:
        /*0040*/ 	.word	index@(_Z26blockExpertPrefixSumKernelILi256EEvPKiPiliiii)
        /*0044*/ 	.word	0x00000000


	//----- nvinfo : EIATTR_REGCOUNT
	.align		4
.L_57:
        /*0048*/ 	.byte	0x04, 0x2f
        /*004a*/ 	.short	(.L_59 - .L_58)
	.align		4
.L_58:
        /*004c*/ 	.word	index@(_Z26mergeExpertPrefixSumKernelILi256EEvPKiS1_S1_PKlPiS4_liiii)
        /*0050*/ 	.word	0x00000020


	//----- nvinfo : EIATTR_FRAME_SIZE
	.align		4
.L_59:
        /*0054*/ 	.byte	0x04, 0x11
        /*0056*/ 	.short	(.L_61 - .L_60)
	.align		4
.L_60:
        /*0058*/ 	.word	index@(_Z26mergeExpertPrefixSumKernelILi256EEvPKiS1_S1_PKlPiS4_liiii)
        /*005c*/ 	.word	0x00000000


	//----- nvinfo : EIATTR_REGCOUNT
	.align		4
.L_61:
        /*0060*/ 	.byte	0x04, 0x2f
        /*0062*/ 	.short	(.L_63 - .L_62)
	.align		4
.L_62:
        /*0064*/ 	.word	index@(_ZN3cub18CUB_300001_SM_10006detail11EmptyKernelIvEEvv)
        /*0068*/ 	.word	0x00000004


	//----- nvinfo : EIATTR_FRAME_SIZE
	.align		4
.L_63:
        /*006c*/ 	.byte	0x04, 0x11
        /*006e*/ 	.short	(.L_65 - .L_64)
	.align		4
.L_64:
        /*0070*/ 	.word	index@(_ZN3cub18CUB_300001_SM_10006detail11EmptyKernelIvEEvv)
        /*0074*/ 	.word	0x00000000


	//----- nvinfo : EIATTR_MIN_STACK_SIZE
	.align		4
.L_65:
        /*0078*/ 	.byte	0x04, 0x12
        /*007a*/ 	.short	(.L_67 - .L_66)
	.align		4
.L_66:
        /*007c*/ 	.word	index@(_ZN3cub18CUB_300001_SM_10006detail11EmptyKernelIvEEvv)
        /*0080*/ 	.word	0x00000000


	//----- nvinfo : EIATTR_MIN_STACK_SIZE
	.align		4
.L_67:
        /*0084*/ 	.byte	0x04, 0x12
        /*0086*/ 	.short	(.L_69 - .L_68)
	.align		4
.L_68:
        /*0088*/ 	.word	index@(_Z26mergeExpertPrefixSumKernelILi256EEvPKiS1_S1_PKlPiS4_liiii)
        /*008c*/ 	.word	0x00000000


	//----- nvinfo : EIATTR_MIN_STACK_SIZE
	.align		4
.L_69:
        /*0090*/ 	.byte	0x04, 0x12
        /*0092*/ 	.short	(.L_71 - .L_70)
	.align		4
.L_70:
        /*0094*/ 	.word	index@(_Z26blockExpertPrefixSumKernelILi256EEvPKiPiliiii)
        /*0098*/ 	.word	0x00000000


	//----- nvinfo : EIATTR_MIN_STACK_SIZE
	.align		4
.L_71:
        /*009c*/ 	.byte	0x04, 0x12
        /*009e*/ 	.short	(.L_73 - .L_72)
	.align		4
.L_72:
        /*00a0*/ 	.word	index@(_Z40fusedBuildExpertMapsSortFirstTokenKernelILi256ELi8ELi8EEvPKiPiS2_Plliiii)
        /*00a4*/ 	.word	0x00000000


	//----- nvinfo : EIATTR_MIN_STACK_SIZE
	.align		4
.L_73:
        /*00a8*/ 	.byte	0x04, 0x12
        /*00aa*/ 	.short	(.L_75 - .L_74)
	.align		4
.L_74:
        /*00ac*/ 	.word	index@(_Z27globalExpertPrefixSumKernelPKiPiPlii)
        /*00b0*/ 	.word	0x00000000
.L_75:


//--------------------- .nv.compat                --------------------------
	.section	.nv.compat,"",@"SHT_CUDA_COMPAT_INFO"
	.align	4
        /*0000*/ 	.byte	0x02, 0x09, 0x00, 0x00, 0x02, 0x02, 0x01, 0x00, 0x02, 0x05, 0x05, 0x00, 0x03, 0x07, 0x01, 0x01
        /*0010*/ 	.byte	0x02, 0x03, 0x00, 0x00, 0x02, 0x06, 0x01, 0x00, 0x04, 0x0b, 0x08, 0x00, 0x09, 0x00, 0x00, 0x00
        /*0020*/ 	.byte	0x00, 0x00, 0x00, 0x00


//--------------------- .nv.info._ZN3cub18CUB_300001_SM_10006detail11EmptyKernelIvEEvv --------------------------
	.section	.nv.info._ZN3cub18CUB_300001_SM_10006detail11EmptyKernelIvEEvv,"",@"SHT_CUDA_INFO"
	.sectionflags	@""
	.align	4


	//----- nvinfo : EIATTR_CUDA_API_VERSION
	.align		4
        /*0000*/ 	.byte	0x04, 0x37
        /*0002*/ 	.short	(.L_77 - .L_76)
.L_76:
        /*0004*/ 	.word	0x00000082


	//----- nvinfo : EIATTR_SPARSE_MMA_MASK
	.align		4
.L_77:
        /*0008*/ 	.byte	0x03, 0x50
        /*000a*/ 	.short	0x0000


	//----- nvinfo : EIATTR_MAXREG_COUNT
	.align		4
        /*000c*/ 	.byte	0x03, 0x1b
        /*000e*/ 	.short	0x00ff


	//----- nvinfo : EIATTR_MERCURY_ISA_VERSION
	.align		4
        /*0010*/ 	.byte	0x03, 0x5f
        /*0012*/ 	.short	0x0101


	//----- nvinfo : EIATTR_VRC_CTA_INIT_COUNT
	.align		4
        /*0014*/ 	.byte	0x02, 0x4a
	.zero		1
	.zero		1


	//----- nvinfo : EIATTR_EXIT_INSTR_OFFSETS
	.align		4
        /*0018*/ 	.byte	0x04, 0x1c
        /*001a*/ 	.short	(.L_79 - .L_78)


	//   ....[0]....
.L_78:
        /*001c*/ 	.word	0x00000010


	//----- nvinfo : EIATTR_SW_WAR
	.align		4
.L_79:
        /*0020*/ 	.byte	0x04, 0x36
        /*0022*/ 	.short	(.L_81 - .L_80)
.L_80:
        /*0024*/ 	.word	0x00000008
.L_81:


//--------------------- .nv.info._Z26mergeExpertPrefixSumKernelILi256EEvPKiS1_S1_PKlPiS4_liiii --------------------------
	.section	.nv.info._Z26mergeExpertPrefixSumKernelILi256EEvPKiS1_S1_PKlPiS4_liiii,"",@"SHT_CUDA_INFO"
	.sectionflags	@""
	.align	4


	//----- nvinfo : EIATTR_CUDA_API_VERSION
	.align		4
        /*0000*/ 	.byte	0x04, 0x37
        /*0002*/ 	.short	(.L_83 - .L_82)
.L_82:
        /*0004*/ 	.word	0x00000082


	//----- nvinfo : EIATTR_KPARAM_INFO
	.align		4
.L_83:
        /*0008*/ 	.byte	0x04, 0x17
        /*000a*/ 	.short	(.L_85 - .L_84)
.L_84:
        /*000c*/ 	.word	0x00000000
        /*0010*/ 	.short	0x000a
        /*0012*/ 	.short	0x0044
        /*0014*/ 	.byte	0x00, 0xf0, 0x11, 0x00


	//----- nvinfo : EIATTR_KPARAM_INFO
	.align		4
.L_85:
        /*0018*/ 	.byte	0x04, 0x17
        /*001a*/ 	.short	(.L_87 - .L_86)
.L_86:
        /*001c*/ 	.word	0x00000000
        /*0020*/ 	.short	0x0009
        /*0022*/ 	.short	0x0040
        /*0024*/ 	.byte	0x00, 0xf0, 0x11, 0x00


	//----- nvinfo : EIATTR_KPARAM_INFO
	.align		4
.L_87:
        /*0028*/ 	.byte	0x04, 0x17
        /*002a*/ 	.short	(.L_89 - .L_88)
.L_88:
        /*002c*/ 	.word	0x00000000
        /*0030*/ 	.short	0x0008
        /*0032*/ 	.short	0x003c
        /*0034*/ 	.byte	0x00, 0xf0, 0x11, 0x00


	//----- nvinfo : EIATTR_KPARAM_INFO
	.align		4
.L_89:
        /*0038*/ 	.byte	0x04, 0x17
        /*003a*/ 	.short	(.L_91 - .L_90)
.L_90:
        /*003c*/ 	.word	0x00000000
        /*0040*/ 	.short	0x0007
        /*0042*/ 	.short	0x0038
        /*0044*/ 	.byte	0x00, 0xf0, 0x11, 0x00


	//----- nvinfo : EIATTR_KPARAM_INFO
	.align		4
.L_91:
        /*0048*/ 	.byte	0x04, 0x17
        /*004a*/ 	.short	(.L_93 - .L_92)
.L_92:
        /*004c*/ 	.word	0x00000000
        /*0050*/ 	.short	0x0006
        /*0052*/ 	.short	0x0030
        /*0054*/ 	.byte	0x00, 0xf0, 0x21, 0x00


	//----- nvinfo : EIATTR_KPARAM_INFO
	.align		4
.L_93:
        /*0058*/ 	.byte	0x04, 0x17
        /*005a*/ 	.short	(.L_95 - .L_94)
.L_94:
        /*005c*/ 	.word	0x00000000
        /*0060*/ 	.short	0x0005
        /*0062*/ 	.short	0x0028
        /*0064*/ 	.byte	0x00, 0xf5, 0x21, 0x00


	//----- nvinfo : EIATTR_KPARAM_INFO
	.align		4
.L_95:
        /*0068*/ 	.byte	0x04, 0x17
        /*006a*/ 	.short	(.L_97 - .L_96)
.L_96:
        /*006c*/ 	.word	0x00000000
        /*0070*/ 	.short	0x0004
        /*0072*/ 	.short	0x0020
        /*0074*/ 	.byte	0x00, 0xf5, 0x21, 0x00


	//----- nvinfo : EIATTR_KPARAM_INFO
	.align		4
.L_97:
        /*0078*/ 	.byte	0x04, 0x17
        /*007a*/ 	.short	(.L_99 - .L_98)
.L_98:
        /*007c*/ 	.word	0x00000000
        /*0080*/ 	.short	0x0003
        /*0082*/ 	.short	0x0018
        /*0084*/ 	.byte	0x00, 0xf5, 0x21, 0x00


	//----- nvinfo : EIATTR_KPARAM_INFO
	.align		4
.L_99:
        /*0088*/ 	.byte	0x04, 0x17
        /*008a*/ 	.short	(.L_101 - .L_100)
.L_100:
        /*008c*/ 	.word	0x00000000
        /*0090*/ 	.short	0x0002
        /*0092*/ 	.short	0x0010
        /*0094*/ 	.byte	0x00, 0xf5, 0x21, 0x00


	//----- nvinfo : EIATTR_KPARAM_INFO
	.align		4
.L_101:
        /*0098*/ 	.byte	0x04, 0x17
        /*009a*/ 	.short	(.L_103 - .L_102)
.L_102:
        /*009c*/ 	.word	0x00000000
        /*00a0*/ 	.short	0x0001
        /*00a2*/ 	.short	0x0008
        /*00a4*/ 	.byte	0x00, 0xf5, 0x21, 0x00


	//----- nvinfo : EIATTR_KPARAM_INFO
	.align		4
.L_103:
        /*00a8*/ 	.byte	0x04, 0x17
        /*00aa*/ 	.short	(.L_105 - .L_104)
.L_104:
        /*00ac*/ 	.word	0x00000000
        /*00b0*/ 	.short	0x0000
        /*00b2*/ 	.short	0x0000
        /*00b4*/ 	.byte	0x00, 0xf5, 0x21, 0x00


	//----- nvinfo : EIATTR_SPARSE_MMA_MASK
	.align		4
.L_105:
        /*00b8*/ 	.byte	0x03, 0x50
        /*00ba*/ 	.short	0x0000


	//----- nvinfo : EIATTR_MAXREG_COUNT
	.align		4
        /*00bc*/ 	.byte	0x03, 0x1b
        /*00be*/ 	.short	0x00ff


	//----- nvinfo : EIATTR_NUM_BARRIERS
	.align		4
        /*00c0*/ 	.byte	0x02, 0x4c
        /*00c2*/ 	.byte	0x01
	.zero		1


	//----- nvinfo : EIATTR_MERCURY_ISA_VERSION
	.align		4
        /*00c4*/ 	.byte	0x03, 0x5f
        /*00c6*/ 	.short	0x0101


	//----- nvinfo : EIATTR_VRC_CTA_INIT_COUNT
	.align		4
        /*00c8*/ 	.byte	0x02, 0x4a
	.zero		1
	.zero		1


	//----- nvinfo : EIATTR_EXIT_INSTR_OFFSETS
	.align		4
        /*00cc*/ 	.byte	0x04, 0x1c
        /*00ce*/ 	.short	(.L_107 - .L_106)


	//   ....[0]....
.L_106:
        /*00d0*/ 	.word	0x000009a0


	//   ....[1]....
        /*00d4*/ 	.word	0x000013d0


	//   ....[2]....
        /*00d8*/ 	.word	0x00001970


	//   ....[3]....
        /*00dc*/ 	.word	0x00001ce0


	//   ....[4]....
        /*00e0*/ 	.word	0x00001e90


	//----- nvinfo : EIATTR_CRS_STACK_SIZE
	.align		4
.L_107:
        /*00e4*/ 	.byte	0x04, 0x1e
        /*00e6*/ 	.short	(.L_109 - .L_108)
.L_108:
        /*00e8*/ 	.word	0x00000000


	//----- nvinfo : EIATTR_CBANK_PARAM_SIZE
	.align		4
.L_109:
        /*00ec*/ 	.byte	0x03, 0x19
        /*00ee*/ 	.short	0x0048


	//----- nvinfo : EIATTR_PARAM_CBANK
	.align		4
        /*00f0*/ 	.byte	0x04, 0x0a
        /*00f2*/ 	.short	(.L_111 - .L_110)
	.align		4
.L_110:
        /*00f4*/ 	.word	index@(.nv.constant0._Z26mergeExpertPrefixSumKernelILi256EEvPKiS1_S1_PKlPiS4_liiii)
        /*00f8*/ 	.short	0x0380
        /*00fa*/ 	.short	0x0048


	//----- nvinfo : EIATTR_SW_WAR
	.align		4
.L_111:
        /*00fc*/ 	.byte	0x04, 0x36
        /*00fe*/ 	.short	(.L_113 - .L_112)
.L_112:
        /*0100*/ 	.word	0x00000008
.L_113:


//--------------------- .nv.info._Z26blockExpertPrefixSumKernelILi256EEvPKiPiliiii --------------------------
	.section	.nv.info._Z26blockExpertPrefixSumKernelILi256EEvPKiPiliiii,"",@"SHT_CUDA_INFO"
	.sectionflags	@""
	.align	4


	//----- nvinfo : EIATTR_CUDA_API_VERSION
	.align		4
        /*0000*/ 	.byte	0x04, 0x37
        /*0002*/ 	.short	(.L_115 - .L_114)
.L_114:
        /*0004*/ 	.word	0x00000082


	//----- nvinfo : EIATTR_KPARAM_INFO
	.align		4
.L_115:
        /*0008*/ 	.byte	0x04, 0x17
        /*000a*/ 	.short	(.L_117 - .L_116)
.L_116:
        /*000c*/ 	.word	0x00000000
        /*0010*/ 	.short	0x0006
        /*0012*/ 	.short	0x0024
        /*0014*/ 	.byte	0x00, 0xf0, 0x11, 0x00


	//----- nvinfo : EIATTR_KPARAM_INFO
	.align		4
.L_117:
        /*0018*/ 	.byte	0x04, 0x17
        /*001a*/ 	.short	(.L_119 - .L_118)
.L_118:
        /*001c*/ 	.word	0x00000000
        /*0020*/ 	.short	0x0005
        /*0022*/ 	.short	0x0020
        /*0024*/ 	.byte	0x00, 0xf0, 0x11, 0x00


	//----- nvinfo : EIATTR_KPARAM_INFO
	.align		4
.L_119:
        /*0028*/ 	.byte	0x04, 0x17
        /*002a*/ 	.short	(.L_121 - .L_120)
.L_120:
        /*002c*/ 	.word	0x00000000
        /*0030*/ 	.short	0x0004
        /*0032*/ 	.short	0x001c
        /*0034*/ 	.byte	0x00, 0xf0, 0x11, 0x00


	//----- nvinfo : EIATTR_KPARAM_INFO
	.align		4
.L_121:
        /*0038*/ 	.byte	0x04, 0x17
        /*003a*/ 	.short	(.L_123 - .L_122)
.L_122:
        /*003c*/ 	.word	0x00000000
        /*0040*/ 	.short	0x0003
        /*0042*/ 	.short	0x0018
        /*0044*/ 	.byte	0x00, 0xf0, 0x11, 0x00


	//----- nvinfo : EIATTR_KPARAM_INFO
	.align		4
.L_123:
        /*0048*/ 	.byte	0x04, 0x17
        /*004a*/ 	.short	(.L_125 - .L_124)
.L_124:
        /*004c*/ 	.word	0x00000000
        /*0050*/ 	.short	0x0002
        /*0052*/ 	.short	0x0010
        /*0054*/ 	.byte	0x00, 0xf0, 0x21, 0x00


	//----- nvinfo : EIATTR_KPARAM_INFO
	.align		4
.L_125:
        /*0058*/ 	.byte	0x04, 0x17
        /*005a*/ 	.short	(.L_127 - .L_126)
.L_126:
        /*005c*/ 	.word	0x00000000
        /*0060*/ 	.short	0x0001
        /*0062*/ 	.short	0x0008
        /*0064*/ 	.byte	0x00, 0xf5, 0x21, 0x00


	//----- nvinfo : EIATTR_KPARAM_INFO
	.align		4
.L_127:
        /*0068*/ 	.byte	0x04, 0x17
        /*006a*/ 	.short	(.L_129 - .L_128)
.L_128:
        /*006c*/ 	.word	0x00000000
        /*0070*/ 	.short	0x0000
        /*0072*/ 	.short	0x0000
        /*0074*/ 	.byte	0x00, 0xf5, 0x21, 0x00


	//----- nvinfo : EIATTR_SPARSE_MMA_MASK
	.align		4
.L_129:
        /*0078*/ 	.byte	0x03, 0x50
        /*007a*/ 	.short	0x0000


	//----- nvinfo : EIATTR_MAXREG_COUNT
	.align		4
        /*007c*/ 	.byte	0x03, 0x1b
        /*007e*/ 	.short	0x00ff


	//----- nvinfo : EIATTR_NUM_BARRIERS
	.align		4
        /*0080*/ 	.byte	0x02, 0x4c
        /*0082*/ 	.byte	0x01
	.zero		1


	//----- nvinfo : EIATTR_MERCURY_ISA_VERSION
	.align		4
        /*0084*/ 	.byte	0x03, 0x5f
        /*0086*/ 	.short	0x0101


	//----- nvinfo : EIATTR_VRC_CTA_INIT_COUNT
	.align		4
        /*0088*/ 	.byte	0x02, 0x4a
	.zero		1
	.zero		1


	//----- nvinfo : EIATTR_EXIT_INSTR_OFFSETS
	.align		4
        /*008c*/ 	.byte	0x04, 0x1c
        /*008e*/ 	.short	(.L_131 - .L_130)


	//   ....[0]....
.L_130:
        /*0090*/ 	.word	0x00001480


	//   ....[1]....
        /*0094*/ 	.word	0x000016b0


	//   ....[2]....
        /*0098*/ 	.word	0x00001ea0


	//   ....[3]....
        /*009c*/ 	.word	0x00001fd0


	//----- nvinfo : EIATTR_CRS_STACK_SIZE
	.align		4
.L_131:
        /*00a0*/ 	.byte	0x04, 0x1e
        /*00a2*/ 	.short	(.L_133 - .L_132)
.L_132:
        /*00a4*/ 	.word	0x00000000


	//----- nvinfo : EIATTR_CBANK_PARAM_SIZE
	.align		4
.L_133:
        /*00a8*/ 	.byte	0x03, 0x19
        /*00aa*/ 	.short	0x0028


	//----- nvinfo : EIATTR_PARAM_CBANK
	.align		4
        /*00ac*/ 	.byte	0x04, 0x0a
        /*00ae*/ 	.short	(.L_135 - .L_134)
	.align		4
.L_134:
        /*00b0*/ 	.word	index@(.nv.constant0._Z26blockExpertPrefixSumKernelILi256EEvPKiPiliiii)
        /*00b4*/ 	.short	0x0380
        /*00b6*/ 	.short	0x0028


	//----- nvinfo : EIATTR_SW_WAR
	.align		4
.L_135:
        /*00b8*/ 	.byte	0x04, 0x36
        /*00ba*/ 	.short	(.L_137 - .L_136)
.L_136:
        /*00bc*/ 	.word	0x00000008
.L_137:


//--------------------- .nv.info._Z40fusedBuildExpertMapsSortFirstTokenKernelILi256ELi8ELi8EEvPKiPiS2_Plliiii --------------------------
	.section	.nv.info._Z40fusedBuildExpertMapsSortFirstTokenKernelILi256ELi8ELi8EEvPKiPiS2_Plliiii,"",@"SHT_CUDA_INFO"
	.sectionflags	@""
	.align	4


	//----- nvinfo : EIATTR_CUDA_API_VERSION
	.align		4
        /*0000*/ 	.byte	0x04, 0x37
        /*0002*/ 	.short	(.L_139 - .L_138)
.L_138:
        /*0004*/ 	.word	0x00000082


	//----- nvinfo : EIATTR_KPARAM_INFO
	.align		4
.L_139:
        /*0008*/ 	.byte	0x04, 0x17
        /*000a*/ 	.short	(.L_141 - .L_140)
.L_140:
        /*000c*/ 	.word	0x00000000
        /*0010*/ 	.short	0x0008
        /*0012*/ 	.short	0x0034
        /*0014*/ 	.byte	0x00, 0xf0, 0x11, 0x00


	//----- nvinfo : EIATTR_KPARAM_INFO
	.align		4
.L_141:
        /*0018*/ 	.byte	0x04, 0x17
        /*001a*/ 	.short	(.L_143 - .L_142)
.L_142:
        /*001c*/ 	.word	0x00000000
        /*0020*/ 	.short	0x0007
        /*0022*/ 	.short	0x0030
        /*0024*/ 	.byte	0x00, 0xf0, 0x11, 0x00


	//----- nvinfo : EIATTR_KPARAM_INFO
	.align		4
.L_143:
        /*0028*/ 	.byte	0x04, 0x17
        /*002a*/ 	.short	(.L_145 - .L_144)
.L_144:
        /*002c*/ 	.word	0x00000000
        /*0030*/ 	.short	0x0006
        /*0032*/ 	.short	0x002c
        /*0034*/ 	.byte	0x00, 0xf0, 0x11, 0x00


	//----- nvinfo : EIATTR_KPARAM_INFO
	.align		4
.L_145:
        /*0038*/ 	.byte	0x04, 0x17
        /*003a*/ 	.short	(.L_147 - .L_146)
.L_146:
        /*003c*/ 	.word	0x00000000
        /*0040*/ 	.short	0x0005
        /*0042*/ 	.short	0x0028
        /*0044*/ 	.byte	0x00, 0xf0, 0x11, 0x00


	//----- nvinfo : EIATTR_KPARAM_INFO
	.align		4
.L_147:
        /*0048*/ 	.byte	0x04, 0x17
        /*004a*/ 	.short	(.L_149 - .L_148)
.L_148:
        /*004c*/ 	.word	0x00000000
        /*0050*/ 	.short	0x0004
        /*0052*/ 	.short	0x0020
        /*0054*/ 	.byte	0x00, 0xf0, 0x21, 0x00


	//----- nvinfo : EIATTR_KPARAM_INFO
	.align		4
.L_149:
        /*0058*/ 	.byte	0x04, 0x17
        /*005a*/ 	.short	(.L_151 - .L_150)
.L_150:
        /*005c*/ 	.word	0x00000000
        /*0060*/ 	.short	0x0003
        /*0062*/ 	.short	0x0018
        /*0064*/ 	.byte	0x00, 0xf5, 0x21, 0x00


	//----- nvinfo : EIATTR_KPARAM_INFO
	.align		4
.L_151:
        /*0068*/ 	.byte	0x04, 0x17
        /*006a*/ 	.short	(.L_153 - .L_152)
.L_152:
        /*006c*/ 	.word	0x00000000
        /*0070*/ 	.short	0x0002
        /*0072*/ 	.short	0x0010
        /*0074*/ 	.byte	0x00, 0xf5, 0x21, 0x00


	//----- nvinfo : EIATTR_KPARAM_INFO
	.align		4
.L_153:
        /*0078*/ 	.byte	0x04, 0x17
        /*007a*/ 	.short	(.L_155 - .L_154)
.L_154:
        /*007c*/ 	.word	0x00000000
        /*0080*/ 	.short	0x0001
        /*0082*/ 	.short	0x0008
        /*0084*/ 	.byte	0x00, 0xf5, 0x21, 0x00


	//----- nvinfo : EIATTR_KPARAM_INFO
	.align		4
.L_155:
        /*0088*/ 	.byte	0x04, 0x17
        /*008a*/ 	.short	(.L_157 - .L_156)
.L_156:
        /*008c*/ 	.word	0x00000000
        /*0090*/ 	.short	0x0000
        /*0092*/ 	.short	0x0000
        /*0094*/ 	.byte	0x00, 0xf5, 0x21, 0x00


	//----- nvinfo : EIATTR_SPARSE_MMA_MASK
	.align		4
.L_157:
        /*0098*/ 	.byte	0x03, 0x50
        /*009a*/ 	.short	0x0000


	//----- nvinfo : EIATTR_MAXREG_COUNT
	.align		4
        /*009c*/ 	.byte	0x03, 0x1b
        /*009e*/ 	.short	0x00ff


	//----- nvinfo : EIATTR_NUM_BARRIERS
	.align		4
        /*00a0*/ 	.byte	0x02, 0x4c
        /*00a2*/ 	.byte	0x01
	.zero		1


	//----- nvinfo : EIATTR_EXTERNS
	.align		4
        /*00a4*/ 	.byte	0x04, 0x0f
        /*00a6*/ 	.short	(.L_159 - .L_158)


	//   ....[0]....
	.align		4
.L_158:
        /*00a8*/ 	.word	index@(__assertfail)


	//----- nvinfo : EIATTR_MERCURY_ISA_VERSION
	.align		4
.L_159:
        /*00ac*/ 	.byte	0x03, 0x5f
        /*00ae*/ 	.short	0x0101


	//----- nvinfo : EIATTR_COOP_GROUP_MASK_REGIDS
	.align		4
        /*00b0*/ 	.byte	0x04, 0x29
        /*00b2*/ 	.short	(.L_161 - .L_160)


	//   ....[0]....
.L_160:
        /*00b4*/ 	.word	0xffffffff


	//   ....[1]....
        /*00b8*/ 	.word	0xffffffff


	//   ....[2]....
        /*00bc*/ 	.word	0xffffffff


	//   ....[3]....
        /*00c0*/ 	.word	0xffffffff


	//   ....[4]....
        /*00c4*/ 	.word	0xffffffff


	//----- nvinfo : EIATTR_COOP_GROUP_INSTR_OFFSETS
	.align		4
.L_161:
        /*00c8*/ 	.byte	0x04, 0x28
        /*00ca*/ 	.short	(.L_163 - .L_162)


	//   ....[0]....
.L_162:
        /*00cc*/ 	.word	0x000027c0


	//   ....[1]....
        /*00d0*/ 	.word	0x000027e0


	//   ....[2]....
        /*00d4*/ 	.word	0x00002800


	//   ....[3]....
        /*00d8*/ 	.word	0x00002820


	//   ....[4]....
        /*00dc*/ 	.word	0x00002840


	//----- nvinfo : EIATTR_VRC_CTA_INIT_COUNT
	.align		4
.L_163:
        /*00e0*/ 	.byte	0x02, 0x4a
	.zero		1
	.zero		1


	//----- nvinfo : EIATTR_SYSCALL_OFFSETS
	.align		4
        /*00e4*/ 	.byte	0x04, 0x46
        /*00e6*/ 	.short	(.L_165 - .L_164)


	//   ....[0]....
.L_164:
        /*00e8*/ 	.word	0x00000130


	//   ....[1]....
        /*00ec*/ 	.word	0x00000270


	//   ....[2]....
        /*00f0*/ 	.word	0x000003c0


	//   ....[3]....
        /*00f4*/ 	.word	0x000004f0


	//----- nvinfo : EIATTR_EXIT_INSTR_OFFSETS
	.align		4
.L_165:
        /*00f8*/ 	.byte	0x04, 0x1c
        /*00fa*/ 	.short	(.L_167 - .L_166)


	//   ....[0]....
.L_166:
        /*00fc*/ 	.word	0x00003f60


	//   ....[1]....
        /*0100*/ 	.word	0x00003fc0


	//----- nvinfo : EIATTR_CRS_STACK_SIZE
	.align		4
.L_167:
        /*0104*/ 	.byte	0x04, 0x1e
        /*0106*/ 	.short	(.L_169 - .L_168)
.L_168:
        /*0108*/ 	.word	0x00000000


	//----- nvinfo : EIATTR_CBANK_PARAM_SIZE
	.align		4
.L_169:
        /*010c*/ 	.byte	0x03, 0x19
        /*010e*/ 	.short	0x0038


	//----- nvinfo : EIATTR_PARAM_CBANK
	.align		4
        /*0110*/ 	.byte	0x04, 0x0a
        /*0112*/ 	.short	(.L_171 - .L_170)
	.align		4
.L_170:
        /*0114*/ 	.word	index@(.nv.constant0._Z40fusedBuildExpertMapsSortFirstTokenKernelILi256ELi8ELi8EEvPKiPiS2_Plliiii)
        /*0118*/ 	.short	0x0380
        /*011a*/ 	.short	0x0038


	//----- nvinfo : EIATTR_SW_WAR
	.align		4
.L_171:
        /*011c*/ 	.byte	0x04, 0x36
        /*011e*/ 	.short	(.L_173 - .L_172)
.L_172:
        /*0120*/ 	.word	0x00000008
.L_173:


//--------------------- .nv.info._Z27globalExpertPrefixSumKernelPKiPiPlii --------------------------
	.section	.nv.info._Z27globalExpertPrefixSumKernelPKiPiPlii,"",@"SHT_CUDA_INFO"
	.sectionflags	@""
	.align	4


	//----- nvinfo : EIATTR_CUDA_API_VERSION
	.align		4
        /*0000*/ 	.byte	0x04, 0x37
        /*0002*/ 	.short	(.L_175 - .L_174)
.L_174:
        /*0004*/ 	.word	0x00000082


	//----- nvinfo : EIATTR_KPARAM_INFO
	.align		4
.L_175:
        /*0008*/ 	.byte	0x04, 0x17
        /*000a*/ 	.short	(.L_177 - .L_176)
.L_176:
        /*000c*/ 	.word	0x00000000
        /*0010*/ 	.short	0x0004
        /*0012*/ 	.short	0x001c
        /*0014*/ 	.byte	0x00, 0xf0, 0x11, 0x00


	//----- nvinfo : EIATTR_KPARAM_INFO
	.align		4
.L_177:
        /*0018*/ 	.byte	0x04, 0x17
        /*001a*/ 	.short	(.L_179 - .L_178)
.L_178:
        /*001c*/ 	.word	0x00000000
        /*0020*/ 	.short	0x0003
        /*0022*/ 	.short	0x0018
        /*0024*/ 	.byte	0x00, 0xf0, 0x11, 0x00


	//----- nvinfo : EIATTR_KPARAM_INFO
	.align		4
.L_179:
        /*0028*/ 	.byte	0x04, 0x17
        /*002a*/ 	.short	(.L_181 - .L_180)
.L_180:
        /*002c*/ 	.word	0x00000000
        /*0030*/ 	.short	0x0002
        /*0032*/ 	.short	0x0010
        /*0034*/ 	.byte	0x00, 0xf5, 0x21, 0x00


	//----- nvinfo : EIATTR_KPARAM_INFO
	.align		4
.L_181:
        /*0038*/ 	.byte	0x04, 0x17
        /*003a*/ 	.short	(.L_183 - .L_182)
.L_182:
        /*003c*/ 	.word	0x00000000
        /*0040*/ 	.short	0x0001
        /*0042*/ 	.short	0x0008
        /*0044*/ 	.byte	0x00, 0xf5, 0x21, 0x00


	//----- nvinfo : EIATTR_KPARAM_INFO
	.align		4
.L_183:
        /*0048*/ 	.byte	0x04, 0x17
        /*004a*/ 	.short	(.L_185 - .L_184)
.L_184:
        /*004c*/ 	.word	0x00000000
        /*0050*/ 	.short	0x0000
        /*0052*/ 	.short	0x0000
        /*0054*/ 	.byte	0x00, 0xf5, 0x21, 0x00


	//----- nvinfo : EIATTR_SPARSE_MMA_MASK
	.align		4
.L_185:
        /*0058*/ 	.byte	0x03, 0x50
        /*005a*/ 	.short	0x0000


	//----- nvinfo : EIATTR_MAXREG_COUNT
	.align		4
        /*005c*/ 	.byte	0x03, 0x1b
        /*005e*/ 	.short	0x00ff


	//----- nvinfo : EIATTR_MERCURY_ISA_VERSION
	.align		4
        /*0060*/ 	.byte	0x03, 0x5f
        /*0062*/ 	.short	0x0101


	//----- nvinfo : EIATTR_VRC_CTA_INIT_COUNT
	.align		4
        /*0064*/ 	.byte	0x02, 0x4a
	.zero		1
	.zero		1


	//----- nvinfo : EIATTR_EXIT_INSTR_OFFSETS
	.align		4
        /*0068*/ 	.byte	0x04, 0x1c
        /*006a*/ 	.short	(.L_187 - .L_186)


	//   ....[0]....
.L_186:
        /*006c*/ 	.word	0x00000040


	//   ....[1]....
        /*0070*/ 	.word	0x00000bf0


	//   ....[2]....
        /*0074*/ 	.word	0x00000c30


	//----- nvinfo : EIATTR_CBANK_PARAM_SIZE
	.align		4
.L_187:
        /*0078*/ 	.byte	0x03, 0x19
        /*007a*/ 	.short	0x0020


	//----- nvinfo : EIATTR_PARAM_CBANK
	.align		4
        /*007c*/ 	.byte	0x04, 0x0a
        /*007e*/ 	.short	(.L_189 - .L_188)
	.align		4
.L_188:
        /*0080*/ 	.word	index@(.nv.constant0._Z27globalExpertPrefixSumKernelPKiPiPlii)
        /*0084*/ 	.short	0x0380
        /*0086*/ 	.short	0x0020


	//----- nvinfo : EIATTR_SW_WAR
	.align		4
.L_189:
        /*0088*/ 	.byte	0x04, 0x36
        /*008a*/ 	.short	(.L_191 - .L_190)
.L_190:
        /*008c*/ 	.word	0x00000008
.L_191:


//--------------------- .nv.callgraph             --------------------------
	.section	.nv.callgraph,"",@"SHT_CUDA_CALLGRAPH"
	.align	4
	.sectionentsize	8
	.align		4
        /*0000*/ 	.word	0x00000000
	.align		4
        /*0004*/ 	.word	0xffffffff
	.align		4
        /*0008*/ 	.word	index@(_Z40fusedBuildExpertMapsSortFirstTokenKernelILi256ELi8ELi8EEvPKiPiS2_Plliiii)
	.align		4
        /*000c*/ 	.word	index@(__assertfail)
	.align		4
        /*0010*/ 	.word	0x00000000
	.align		4
        /*0014*/ 	.word	0xfffffffe
	.align		4
        /*0018*/ 	.word	0x00000000
	.align		4
        /*001c*/ 	.word	0xfffffffd
	.align		4
        /*0020*/ 	.word	0x00000000
	.align		4
        /*0024*/ 	.word	0xfffffffc


//--------------------- .nv.constant4             --------------------------
	.section	.nv.constant4,"a",@progbits
	.align	8
	.align		8
.nv.constant4:
        /*0000*/ 	.dword	__unnamed_1
	.align		8
        /*0008*/ 	.dword	_ZN34_INTERNAL_f45ef6f1_4_k_cu_0b5fd6a94cuda3std3__45__cpo5beginE
	.align		8
        /*0010*/ 	.dword	_ZN34_INTERNAL_f45ef6f1_4_k_cu_0b5fd6a94cuda3std3__45__cpo3endE
	.align		8
        /*0018*/ 	.dword	_ZN34_INTERNAL_f45ef6f1_4_k_cu_0b5fd6a94cuda3std3__45__cpo6cbeginE
	.align		8
        /*0020*/ 	.dword	_ZN34_INTERNAL_f45ef6f1_4_k_cu_0b5fd6a94cuda3std3__45__cpo4cendE
	.align		8
        /*0028*/ 	.dword	_ZN34_INTERNAL_f45ef6f1_4_k_cu_0b5fd6a94cuda3std3__45__cpo6rbeginE
	.align		8
        /*0030*/ 	.dword	_ZN34_INTERNAL_f45ef6f1_4_k_cu_0b5fd6a94cuda3std3__45__cpo4rendE
	.align		8
        /*0038*/ 	.dword	_ZN34_INTERNAL_f45ef6f1_4_k_cu_0b5fd6a94cuda3std3__45__cpo7crbeginE
	.align		8
        /*0040*/ 	.dword	_ZN34_INTERNAL_f45ef6f1_4_k_cu_0b5fd6a94cuda3std3__45__cpo5crendE
	.align		8
        /*0048*/ 	.dword	_ZN34_INTERNAL_f45ef6f1_4_k_cu_0b5fd6a94cuda3std3__436_GLOBAL__N__f45ef6f1_4_k_cu_0b5fd6a96ignoreE
	.align		8
        /*0050*/ 	.dword	_ZN34_INTERNAL_f45ef6f1_4_k_cu_0b5fd6a94cuda3std3__419piecewise_constructE
	.align		8
        /*0058*/ 	.dword	_ZN34_INTERNAL_f45ef6f1_4_k_cu_0b5fd6a94cuda3std3__48in_placeE
	.align		8
        /*0060*/ 	.dword	_ZN34_INTERNAL_f45ef6f1_4_k_cu_0b5fd6a94cuda3std3__420unreachable_sentinelE
	.align		8
        /*0068*/ 	.dword	_ZN34_INTERNAL_f45ef6f1_4_k_cu_0b5fd6a94cuda3std3__47nulloptE
	.align		8
        /*0070*/ 	.dword	_ZN34_INTERNAL_f45ef6f1_4_k_cu_0b5fd6a94cuda3std3__48unexpectE
	.align		8
        /*0078*/ 	.dword	_ZN34_INTERNAL_f45ef6f1_4_k_cu_0b5fd6a94cuda3std6ranges3__45__cpo4swapE
	.align		8
        /*0080*/ 	.dword	_ZN34_INTERNAL_f45ef6f1_4_k_cu_0b5fd6a94cuda3std6ranges3__45__cpo9iter_moveE
	.align		8
        /*0088*/ 	.dword	_ZN34_INTERNAL_f45ef6f1_4_k_cu_0b5fd6a94cuda3std6ranges3__45__cpo5beginE
	.align		8
        /*0090*/ 	.dword	_ZN34_INTERNAL_f45ef6f1_4_k_cu_0b5fd6a94cuda3std6ranges3__45__cpo3endE
	.align		8
        /*0098*/ 	.dword	_ZN34_INTERNAL_f45ef6f1_4_k_cu_0b5fd6a94cuda3std6ranges3__45__cpo6cbeginE
	.align		8
        /*00a0*/ 	.dword	_ZN34_INTERNAL_f45ef6f1_4_k_cu_0b5fd6a94cuda3std6ranges3__45__cpo4cendE
	.align		8
        /*00a8*/ 	.dword	_ZN34_INTERNAL_f45ef6f1_4_k_cu_0b5fd6a94cuda3std6ranges3__45__cpo7advanceE
	.align		8
        /*00b0*/ 	.dword	_ZN34_INTERNAL_f45ef6f1_4_k_cu_0b5fd6a94cuda3std6ranges3__45__cpo9iter_swapE
	.align		8
        /*00b8*/ 	.dword	_ZN34_INTERNAL_f45ef6f1_4_k_cu_0b5fd6a94cuda3std6ranges3__45__cpo4nextE
	.align		8
        /*00c0*/ 	.dword	_ZN34_INTERNAL_f45ef6f1_4_k_cu_0b5fd6a94cuda3std6ranges3__45__cpo4prevE
	.align		8
        /*00c8*/ 	.dword	_ZN34_INTERNAL_f45ef6f1_4_k_cu_0b5fd6a94cuda3std6ranges3__45__cpo4dataE
	.align		8
        /*00d0*/ 	.dword	_ZN34_INTERNAL_f45ef6f1_4_k_cu_0b5fd6a94cuda3std6ranges3__45__cpo5cdataE
	.align		8
        /*00d8*/ 	.dword	_ZN34_INTERNAL_f45ef6f1_4_k_cu_0b5fd6a94cuda3std6ranges3__45__cpo4sizeE
	.align		8
        /*00e0*/ 	.dword	_ZN34_INTERNAL_f45ef6f1_4_k_cu_0b5fd6a94cuda3std6ranges3__45__cpo5ssizeE
	.align		8
        /*00e8*/ 	.dword	_ZN34_INTERNAL_f45ef6f1_4_k_cu_0b5fd6a94cuda3std6ranges3__45__cpo8distanceE
	.align		8
        /*00f0*/ 	.dword	_ZN34_INTERNAL_f45ef6f1_4_k_cu_0b5fd6a96thrust24THRUST_300001_SM_1000_NS6system6detail10sequential3seqE
	.align		8
        /*00f8*/ 	.dword	_ZN34_INTERNAL_f45ef6f1_4_k_cu_0b5fd6a96thrust24THRUST_300001_SM_1000_NS12placeholders2_1E
	.align		8
        /*0100*/ 	.dword	_ZN34_INTERNAL_f45ef6f1_4_k_cu_0b5fd6a96thrust24THRUST_300001_SM_1000_NS12placeholders2_2E
	.align		8
        /*0108*/ 	.dword	_ZN34_INTERNAL_f45ef6f1_4_k_cu_0b5fd6a96thrust24THRUST_300001_SM_1000_NS12placeholders2_3E
	.align		8
        /*0110*/ 	.dword	_ZN34_INTERNAL_f45ef6f1_4_k_cu_0b5fd6a96thrust24THRUST_300001_SM_1000_NS12placeholders2_4E
	.align		8
        /*0118*/ 	.dword	_ZN34_INTERNAL_f45ef6f1_4_k_cu_0b5fd6a96thrust24THRUST_300001_SM_1000_NS12placeholders2_5E
	.align		8
        /*0120*/ 	.dword	_ZN34_INTERNAL_f45ef6f1_4_k_cu_0b5fd6a96thrust24THRUST_300001_SM_1000_NS12placeholders2_6E
	.align		8
        /*0128*/ 	.dword	_ZN34_INTERNAL_f45ef6f1_4_k_cu_0b5fd6a96thrust24THRUST_300001_SM_1000_NS12placeholders2_7E
	.align		8
        /*0130*/ 	.dword	_ZN34_INTERNAL_f45ef6f1_4_k_cu_0b5fd6a96thrust24THRUST_300001_SM_1000_NS12placeholders2_8E
	.align		8
        /*0138*/ 	.dword	_ZN34_INTERNAL_f45ef6f1_4_k_cu_0b5fd6a96thrust24THRUST_300001_SM_1000_NS12placeholders2_9E
	.align		8
        /*0140*/ 	.dword	_ZN34_INTERNAL_f45ef6f1_4_k_cu_0b5fd6a96thrust24THRUST_300001_SM_1000_NS12placeholders3_10E
	.align		8
        /*0148*/ 	.dword	$str
	.align		8
        /*0150*/ 	.dword	$str$1
	.align		8
        /*0158*/ 	.dword	$str$2
	.align		8
        /*0160*/ 	.dword	$str$3
	.align		8
        /*0168*/ 	.dword	$str$4
	.align		8
        /*0170*/ 	.dword	__assertfail


//--------------------- .text._ZN3cub18CUB_300001_SM_10006detail11EmptyKernelIvEEvv --------------------------
	.section	.text._ZN3cub18CUB_300001_SM_10006detail11EmptyKernelIvEEvv,"ax",@progbits
	.align	128
        .global         _ZN3cub18CUB_300001_SM_10006detail11EmptyKernelIvEEvv
        .type           _ZN3cub18CUB_300001_SM_10006detail11EmptyKernelIvEEvv,@function
        .size           _ZN3cub18CUB_300001_SM_10006detail11EmptyKernelIvEEvv,(.L_x_101 - _ZN3cub18CUB_300001_SM_10006detail11EmptyKernelIvEEvv)
        .other          _ZN3cub18CUB_300001_SM_10006detail11EmptyKernelIvEEvv,@"STO_CUDA_ENTRY STV_DEFAULT"
_ZN3cub18CUB_300001_SM_10006detail11EmptyKernelIvEEvv:
.text._ZN3cub18CUB_300001_SM_10006detail11EmptyKernelIvEEvv:
[----:B------:R-:W-:Y:S01]  /*0000*/  LDC R1, c[0x0][0x37c] ;  /* 0x0000df00ff017b82 */ /* 0x000fe20000000800 */
[----:B------:R-:W-:Y:S05]  /*0010*/  EXIT ;  /* 0x000000000000794d */ /* 0x000fea0003800000 */
.L_x_0:
[----:B------:R-:W-:-:S00]  /*0020*/  BRA `(.L_x_0) ;  /* 0xfffffffc00fc7947 */ /* 0x000fc0000383ffff */
[----:B------:R-:W-:-:S00]  /*0030*/  NOP ;  /* 0x0000000000007918 */ /* 0x000fc00000000000 */
        /* <DEDUP_REMOVED lines=12> */
.L_x_101:


//--------------------- .text._Z26mergeExpertPrefixSumKernelILi256EEvPKiS1_S1_PKlPiS4_liiii --------------------------
	.section	.text._Z26mergeExpertPrefixSumKernelILi256EEvPKiS1_S1_PKlPiS4_liiii,"ax",@progbits
	.align	128
        .global         _Z26mergeExpertPrefixSumKernelILi256EEvPKiS1_S1_PKlPiS4_liiii
        .type           _Z26mergeExpertPrefixSumKernelILi256EEvPKiS1_S1_PKlPiS4_liiii,@function
        .size           _Z26mergeExpertPrefixSumKernelILi256EEvPKiS1_S1_PKlPiS4_liiii,(.L_x_102 - _Z26mergeExpertPrefixSumKernelILi256EEvPKiS1_S1_PKlPiS4_liiii)
        .other          _Z26mergeExpertPrefixSumKernelILi256EEvPKiS1_S1_PKlPiS4_liiii,@"STO_CUDA_ENTRY STV_DEFAULT"
_Z26mergeExpertPrefixSumKernelILi256EEvPKiS1_S1_PKlPiS4_liiii:
.text._Z26mergeExpertPrefixSumKernelILi256EEvPKiS1_S1_PKlPiS4_liiii:
[----:B------:R-:W-:Y:S01]  /*0000*/  LDC R1, c[0x0][0x37c] ;  /* 0x0000df00ff017b82 */ /* 0x000fe20000000800 */
[----:B------:R-:W0:Y:S01]  /*0010*/  S2R R9, SR_TID.X ;  /* 0x0000000000097919 */ /* 0x000e220000002100 */
[----:B------:R-:W1:Y:S06]  /*0020*/  LDCU UR4, c[0x0][0x3b8] ;  /* 0x00007700ff0477ac */ /* 0x000e6c0008000800 */
[----:B------:R-:W2:Y:S01]  /*0030*/  S2UR UR5, SR_CgaCtaId ;  /* 0x00000000000579c3 */ /* 0x000ea20000008800 */
[----:B------:R-:W-:Y:S01]  /*0040*/  BSSY.RECONVERGENT B1, `(.L_x_1) ;  /* 0x000008e000017945 */ /* 0x000fe20003800200 */
[----:B------:R-:W3:Y:S01]  /*0050*/  S2R R8, SR_CTAID.X ;  /* 0x0000000000087919 */ /* 0x000ee20000002500 */
[----:B------:R-:W4:Y:S01]  /*0060*/  LDCU.64 UR8, c[0x0][0x358] ;  /* 0x00006b00ff0877ac */ /* 0x000f220008000a00 */
[----:B-1----:R-:W-:Y:S01]  /*0070*/  IMAD.U32 R0, RZ, RZ, UR4 ;  /* 0x00000004ff007e24 */ /* 0x002fe2000f8e00ff */
[----:B------:R-:W-:-:S02]  /*0080*/  UMOV UR4, 0x400 ;  /* 0x0000040000047882 */ /* 0x000fc40000000000 */
[----:B--2---:R-:W-:Y:S02]  /*0090*/  ULEA UR4, UR5, UR4, 0x18 ;  /* 0x0000000405047291 */ /* 0x004fe4000f8ec0ff */
[----:B0-----:R-:W-:-:S04]  /*00a0*/  ISETP.GT.AND P0, PT, R9, R0, PT ;  /* 0x000000000900720c */ /* 0x001fc80003f04270 */
[----:B------:R-:W-:-:S09]  /*00b0*/  LEA R2, R0, UR4, 0x2 ;  /* 0x0000000400027c11 */ /* 0x000fd2000f8e10ff */
[----:B---34-:R-:W-:Y:S05]  /*00c0*/  @P0 BRA `(.L_x_2) ;  /* 0x0000000800140947 */ /* 0x018fea0003800000 */
[----:B------:R-:W0:Y:S01]  /*00d0*/  LDC.64 R4, c[0x0][0x3b0] ;  /* 0x0000ec00ff047b82 */ /* 0x000e220000000a00 */
[C---:B------:R-:W-:Y:S01]  /*00e0*/  LOP3.LUT R22, R9.reuse, 0x7, RZ, 0xc0, !PT ;  /* 0x0000000709167812 */ /* 0x040fe200078ec0ff */
[----:B------:R-:W-:Y:S01]  /*00f0*/  IMAD.MOV.U32 R6, RZ, RZ, RZ ;  /* 0x000000ffff067224 */ /* 0x000fe200078e00ff */
[----:B------:R-:W-:Y:S01]  /*0100*/  LOP3.LUT R24, R9, 0x3, RZ, 0xc0, !PT ;  /* 0x0000000309187812 */ /* 0x000fe200078ec0ff */
[----:B------:R-:W-:Y:S01]  /*0110*/  IMAD.MOV.U32 R7, RZ, RZ, R9 ;  /* 0x000000ffff077224 */ /* 0x000fe200078e0009 */
[----:B0-----:R-:W-:-:S05]  /*0120*/  IADD3 R0, P0, PT, R4, 0xff, RZ ;  /* 0x000000ff04007810 */ /* 0x001fca0007f1e0ff */
[----:B------:R-:W-:-:S05]  /*0130*/  IMAD.X R4, RZ, RZ, R5, P0 ;  /* 0x000000ffff047224 */ /* 0x000fca00000e0605 */
[----:B------:R-:W-:-:S04]  /*0140*/  SHF.R.S32.HI R3, RZ, 0x1f, R4 ;  /* 0x0000001fff037819 */ /* 0x000fc80000011404 */
[----:B------:R-:W-:-:S05]  /*0150*/  LEA.HI R3, P0, R3, R0, RZ, 0x8 ;  /* 0x0000000003037211 */ /* 0x000fca00078140ff */
[----:B------:R-:W-:-:S05]  /*0160*/  IMAD.X R0, RZ, RZ, R4, P0 ;  /* 0x000000ffff007224 */ /* 0x000fca00000e0604 */
[----:B------:R-:W-:-:S07]  /*0170*/  SHF.R.U64 R3, R3, 0x8, R0 ;  /* 0x0000000803037819 */ /* 0x000fce0000001200 */
.L_x_12:
[----:B------:R-:W-:Y:S01]  /*0180*/  ISETP.NE.AND P0, PT, R7, RZ, PT ;  /* 0x000000ff0700720c */ /* 0x000fe20003f05270 */
[----:B------:R-:W-:Y:S01]  /*0190*/  BSSY.RECONVERGENT B0, `(.L_x_3) ;  /* 0x0000069000007945 */ /* 0x000fe20003800200 */
[----:B------:R-:W-:-:S11]  /*01a0*/  IMAD.MOV.U32 R0, RZ, RZ, RZ ;  /* 0x000000ffff007224 */ /* 0x000fd600078e00ff */
[----:B------:R-:W-:Y:S05]  /*01b0*/  @!P0 BRA `(.L_x_4) ;  /* 0x0000000400988947 */ /* 0x000fea0003800000 */
[----:B------:R-:W-:Y:S01]  /*01c0*/  IMAD R0, R6, 0x100, R9 ;  /* 0x0000010006007824 */ /* 0x000fe200078e0209 */
[----:B------:R-:W-:Y:S01]  /*01d0*/  BSSY.RECONVERGENT B2, `(.L_x_5) ;  /* 0x0000030000027945 */ /* 0x000fe20003800200 */
[----:B------:R-:W-:Y:S02]  /*01e0*/  IMAD.MOV.U32 R10, RZ, RZ, RZ ;  /* 0x000000ffff0a7224 */ /* 0x000fe400078e00ff */
[----:B------:R-:W-:-:S05]  /*01f0*/  VIADD R0, R0, 0xffffffff ;  /* 0xffffffff00007836 */ /* 0x000fca0000000000 */
[----:B------:R-:W-:Y:S01]  /*0200*/  ISETP.GE.U32.AND P0, PT, R0, 0xf, PT ;  /* 0x0000000f0000780c */ /* 0x000fe20003f06070 */
[----:B------:R-:W-:-:S12]  /*0210*/  IMAD.MOV.U32 R0, RZ, RZ, RZ ;  /* 0x000000ffff007224 */ /* 0x000fd800078e00ff */
[----:B------:R-:W-:Y:S05]  /*0220*/  @!P0 BRA `(.L_x_6) ;  /* 0x0000000000a88947 */ /* 0x000fea0003800000 */
[----:B------:R-:W0:Y:S01]  /*0230*/  LDCU.64 UR6, c[0x0][0x398] ;  /* 0x00007300ff0677ac */ /* 0x000e220008000a00 */
[C---:B------:R-:W-:Y:S01]  /*0240*/  LOP3.LUT R11, R7.reuse, 0xfffffff0, RZ, 0xc0, !PT ;  /* 0xfffffff0070b7812 */ /* 0x040fe200078ec0ff */
[----:B------:R-:W-:Y:S01]  /*0250*/  BSSY.RECONVERGENT B3, `(.L_x_6) ;  /* 0x0000027000037945 */ /* 0x000fe20003800200 */
[----:B------:R-:W-:Y:S01]  /*0260*/  IMAD.MOV.U32 R0, RZ, RZ, RZ ;  /* 0x000000ffff007224 */ /* 0x000fe200078e00ff */
[----:B------:R-:W-:Y:S02]  /*0270*/  LOP3.LUT R10, R7, 0x7ffffff0, RZ, 0xc0, !PT ;  /* 0x7ffffff0070a7812 */ /* 0x000fe400078ec0ff */
[----:B------:R-:W-:Y:S01]  /*0280*/  IMAD.MOV R11, RZ, RZ, -R11 ;  /* 0x000000ffff0b7224 */ /* 0x000fe200078e0a0b */
[----:B0-----:R-:W-:-:S04]  /*0290*/  UIADD3 UR5, UP0, UPT, UR6, 0x40, URZ ;  /* 0x0000004006057890 */ /* 0x001fc8000ff1e0ff */
[----:B------:R-:W-:Y:S02]  /*02a0*/  UIADD3.X UR6, UPT, UPT, URZ, UR7, URZ, UP0, !UPT ;  /* 0x00000007ff067290 */ /* 0x000fe400087fe4ff */
[----:B------:R-:W-:-:S04]  /*02b0*/  IMAD.U32 R13, RZ, RZ, UR5 ;  /* 0x00000005ff0d7e24 */ /* 0x000fc8000f8e00ff */
[----:B------:R-:W-:-:S07]  /*02c0*/  IMAD.U32 R12, RZ, RZ, UR6 ;  /* 0x00000006ff0c7e24 */ /* 0x000fce000f8e00ff */
.L_x_7:
[----:B------:R-:W-:Y:S02]  /*02d0*/  IMAD.MOV.U32 R4, RZ, RZ, R13 ;  /* 0x000000ffff047224 */ /* 0x000fe400078e000d */
[----:B------:R-:W-:-:S05]  /*02e0*/  IMAD.MOV.U32 R5, RZ, RZ, R12 ;  /* 0x000000ffff057224 */ /* 0x000fca00078e000c */
[----:B------:R-:W2:Y:S04]  /*02f0*/  LDG.E R21, desc[UR8][R4.64+-0x40] ;  /* 0xffffc00804157981 */ /* 0x000ea8000c1e1900 */
[----:B------:R-:W2:Y:S04]  /*0300*/  LDG.E R20, desc[UR8][R4.64+-0x38] ;  /* 0xffffc80804147981 */ /* 0x000ea8000c1e1900 */
[----:B------:R-:W3:Y:S04]  /*0310*/  LDG.E R23, desc[UR8][R4.64+-0x30] ;  /* 0xffffd00804177981 */ /* 0x000ee8000c1e1900 */
[----:B------:R-:W3:Y:S04]  /*0320*/  LDG.E R25, desc[UR8][R4.64+-0x28] ;  /* 0xffffd80804197981 */ /* 0x000ee8000c1e1900 */
[----:B------:R-:W4:Y:S04]  /*0330*/  LDG.E R12, desc[UR8][R4.64+-0x20] ;  /* 0xffffe008040c7981 */ /* 0x000f28000c1e1900 */
[----:B------:R-:W4:Y:S04]  /*0340*/  LDG.E R13, desc[UR8][R4.64+-0x18] ;  /* 0xffffe808040d7981 */ /* 0x000f28000c1e1900 */
[----:B------:R-:W5:Y:S04]  /*0350*/  LDG.E R14, desc[UR8][R4.64+-0x10] ;  /* 0xfffff008040e7981 */ /* 0x000f68000c1e1900 */
[----:B------:R-:W5:Y:S04]  /*0360*/  LDG.E R15, desc[UR8][R4.64+-0x8] ;  /* 0xfffff808040f7981 */ /* 0x000f68000c1e1900 */
[----:B------:R-:W5:Y:S04]  /*0370*/  LDG.E R16, desc[UR8][R4.64] ;  /* 0x0000000804107981 */ /* 0x000f68000c1e1900 */
[----:B------:R-:W5:Y:S04]  /*0380*/  LDG.E R17, desc[UR8][R4.64+0x8] ;  /* 0x0000080804117981 */ /* 0x000f68000c1e1900 */
[----:B------:R-:W5:Y:S04]  /*0390*/  LDG.E R18, desc[UR8][R4.64+0x10] ;  /* 0x0000100804127981 */ /* 0x000f68000c1e1900 */
[----:B------:R-:W5:Y:S01]  /*03a0*/  LDG.E R19, desc[UR8][R4.64+0x18] ;  /* 0x0000180804137981 */ /* 0x000f62000c1e1900 */
[----:B--2---:R-:W-:-:S03]  /*03b0*/  IADD3 R20, PT, PT, R20, R0, R21 ;  /* 0x0000000014147210 */ /* 0x004fc60007ffe015 */
[----:B------:R-:W2:Y:S04]  /*03c0*/  LDG.E R0, desc[UR8][R4.64+0x20] ;  /* 0x0000200804007981 */ /* 0x000ea8000c1e1900 */
[----:B------:R-:W2:Y:S01]  /*03d0*/  LDG.E R21, desc[UR8][R4.64+0x28] ;  /* 0x0000280804157981 */ /* 0x000ea2000c1e1900 */
[----:B---3--:R-:W-:-:S03]  /*03e0*/  IADD3 R25, PT, PT, R25, R20, R23 ;  /* 0x0000001419197210 */ /* 0x008fc60007ffe017 */
[----:B------:R-:W3:Y:S04]  /*03f0*/  LDG.E R20, desc[UR8][R4.64+0x30] ;  /* 0x0000300804147981 */ /* 0x000ee8000c1e1900 */
[----:B------:R-:W3:Y:S01]  /*0400*/  LDG.E R23, desc[UR8][R4.64+0x38] ;  /* 0x0000380804177981 */ /* 0x000ee2000c1e1900 */
[----:B------:R-:W-:Y:S01]  /*0410*/  VIADD R11, R11, 0x10 ;  /* 0x000000100b0b7836 */ /* 0x000fe20000000000 */
[----:B----4-:R-:W-:Y:S02]  /*0420*/  IADD3 R12, PT, PT, R13, R25, R12 ;  /* 0x000000190d0c7210 */ /* 0x010fe40007ffe00c */
[----:B------:R-:W-:Y:S02]  /*0430*/  IADD3 R13, P1, PT, R4, 0x80, RZ ;  /* 0x00000080040d7810 */ /* 0x000fe40007f3e0ff */
[----:B------:R-:W-:-:S02]  /*0440*/  ISETP.NE.AND P0, PT, R11, RZ, PT ;  /* 0x000000ff0b00720c */ /* 0x000fc40003f05270 */
[----:B-----5:R-:W-:-:S04]  /*0450*/  IADD3 R12, PT, PT, R15, R12, R14 ;  /* 0x0000000c0f0c7210 */ /* 0x020fc80007ffe00e */
[----:B------:R-:W-:-:S04]  /*0460*/  IADD3 R12, PT, PT, R17, R12, R16 ;  /* 0x0000000c110c7210 */ /* 0x000fc80007ffe010 */
[----:B------:R-:W-:-:S04]  /*0470*/  IADD3 R12, PT, PT, R19, R12, R18 ;  /* 0x0000000c130c7210 */ /* 0x000fc80007ffe012 */
[----:B--2---:R-:W-:Y:S01]  /*0480*/  IADD3 R0, PT, PT, R21, R12, R0 ;  /* 0x0000000c15007210 */ /* 0x004fe20007ffe000 */
[----:B------:R-:W-:-:S03]  /*0490*/  IMAD.X R12, RZ, RZ, R5, P1 ;  /* 0x000000ffff0c7224 */ /* 0x000fc600008e0605 */
[----:B---3--:R-:W-:Y:S01]  /*04a0*/  IADD3 R0, PT, PT, R23, R0, R20 ;  /* 0x0000000017007210 */ /* 0x008fe20007ffe014 */
[----:B------:R-:W-:Y:S06]  /*04b0*/  @P0 BRA `(.L_x_7) ;  /* 0xfffffffc00840947 */ /* 0x000fec000383ffff */
[----:B------:R-:W-:Y:S05]  /*04c0*/  BSYNC.RECONVERGENT B3 ;  /* 0x0000000000037941 */ /* 0x000fea0003800200 */
.L_x_6:
[----:B------:R-:W-:Y:S05]  /*04d0*/  BSYNC.RECONVERGENT B2 ;  /* 0x0000000000027941 */ /* 0x000fea0003800200 */
.L_x_5:
[----:B------:R-:W-:-:S13]  /*04e0*/  LOP3.LUT P0, RZ, R7, 0xf, RZ, 0xc0, !PT ;  /* 0x0000000f07ff7812 */ /* 0x000fda000780c0ff */
[----:B------:R-:W-:Y:S05]  /*04f0*/  @!P0 BRA `(.L_x_4) ;  /* 0x0000000000c88947 */ /* 0x000fea0003800000 */
[----:B------:R-:W-:Y:S01]  /*0500*/  LOP3.LUT R4, R9, 0xf, RZ, 0xc0, !PT ;  /* 0x0000000f09047812 */ /* 0x000fe200078ec0ff */
[----:B------:R-:W-:Y:S01]  /*0510*/  BSSY.RECONVERGENT B2, `(.L_x_8) ;  /* 0x0000014000027945 */ /* 0x000fe20003800200 */
[----:B------:R-:W-:-:S03]  /*0520*/  ISETP.NE.AND P1, PT, R22, RZ, PT ;  /* 0x000000ff1600720c */ /* 0x000fc60003f25270 */
[----:B------:R-:W-:-:S05]  /*0530*/  VIADD R4, R4, 0xffffffff ;  /* 0xffffffff04047836 */ /* 0x000fca0000000000 */
[----:B------:R-:W-:-:S13]  /*0540*/  ISETP.GE.U32.AND P0, PT, R4, 0x7, PT ;  /* 0x000000070400780c */ /* 0x000fda0003f06070 */
[----:B------:R-:W-:Y:S05]  /*0550*/  @!P0 BRA `(.L_x_9) ;  /* 0x00000000003c8947 */ /* 0x000fea0003800000 */
[----:B------:R-:W0:Y:S02]  /*0560*/  LDC.64 R4, c[0x0][0x398] ;  /* 0x0000e600ff047b82 */ /* 0x000e240000000a00 */
[----:B0-----:R-:W-:-:S05]  /*0570*/  IMAD.WIDE.U32 R4, R10, 0x8, R4 ;  /* 0x000000080a047825 */ /* 0x001fca00078e0004 */
[----:B------:R-:W2:Y:S04]  /*0580*/  LDG.E R11, desc[UR8][R4.64] ;  /* 0x00000008040b7981 */ /* 0x000ea8000c1e1900 */
[----:B------:R-:W2:Y:S04]  /*0590*/  LDG.E R12, desc[UR8][R4.64+0x8] ;  /* 0x00000808040c7981 */ /* 0x000ea8000c1e1900 */
[----:B------:R-:W3:Y:S04]  /*05a0*/  LDG.E R14, desc[UR8][R4.64+0x10] ;  /* 0x00001008040e7981 */ /* 0x000ee8000c1e1900 */
[----:B------:R-:W3:Y:S04]  /*05b0*/  LDG.E R13, desc[UR8][R4.64+0x18] ;  /* 0x00001808040d7981 */ /* 0x000ee8000c1e1900 */
[----:B------:R-:W4:Y:S04]  /*05c0*/  LDG.E R16, desc[UR8][R4.64+0x20] ;  /* 0x0000200804107981 */ /* 0x000f28000c1e1900 */
[----:B------:R-:W4:Y:S04]  /*05d0*/  LDG.E R15, desc[UR8][R4.64+0x28] ;  /* 0x00002808040f7981 */ /* 0x000f28000c1e1900 */
[----:B------:R-:W5:Y:S04]  /*05e0*/  LDG.E R18, desc[UR8][R4.64+0x30] ;  /* 0x0000300804127981 */ /* 0x000f68000c1e1900 */
[----:B------:R-:W5:Y:S01]  /*05f0*/  LDG.E R17, desc[UR8][R4.64+0x38] ;  /* 0x0000380804117981 */ /* 0x000f62000c1e1900 */
[----:B------:R-:W-:Y:S01]  /*0600*/  VIADD R10, R10, 0x8 ;  /* 0x000000080a0a7836 */ /* 0x000fe20000000000 */
[----:B--2---:R-:W-:-:S04]  /*0610*/  IADD3 R11, PT, PT, R12, R0, R11 ;  /* 0x000000000c0b7210 */ /* 0x004fc80007ffe00b */
[----:B---3--:R-:W-:-:S04]  /*0620*/  IADD3 R11, PT, PT, R13, R11, R14 ;  /* 0x0000000b0d0b7210 */ /* 0x008fc80007ffe00e */
[----:B----4-:R-:W-:-:S04]  /*0630*/  IADD3 R11, PT, PT, R15, R11, R16 ;  /* 0x0000000b0f0b7210 */ /* 0x010fc80007ffe010 */
[----:B-----5:R-:W-:-:S07]  /*0640*/  IADD3 R0, PT, PT, R17, R11, R18 ;  /* 0x0000000b11007210 */ /* 0x020fce0007ffe012 */
.L_x_9:
[----:B------:R-:W-:Y:S05]  /*0650*/  BSYNC.RECONVERGENT B2 ;  /* 0x0000000000027941 */ /* 0x000fea0003800200 */
.L_x_8:
[----:B------:R-:W-:Y:S05]  /*0660*/  @!P1 BRA `(.L_x_4) ;  /* 0x00000000006c9947 */ /* 0x000fea0003800000 */
[----:B------:R-:W-:Y:S01]  /*0670*/  VIADD R4, R22, 0xffffffff ;  /* 0xffffffff16047836 */ /* 0x000fe20000000000 */
[----:B------:R-:W-:Y:S01]  /*0680*/  BSSY.RECONVERGENT B2, `(.L_x_10) ;  /* 0x000000d000027945 */ /* 0x000fe20003800200 */
[----:B------:R-:W-:-:S03]  /*0690*/  ISETP.NE.AND P1, PT, R24, RZ, PT ;  /* 0x000000ff1800720c */ /* 0x000fc60003f25270 */
[----:B------:R-:W-:-:S13]  /*06a0*/  ISETP.GE.U32.AND P0, PT, R4, 0x3, PT ;  /* 0x000000030400780c */ /* 0x000fda0003f06070 */
[----:B------:R-:W-:Y:S05]  /*06b0*/  @!P0 BRA `(.L_x_11) ;  /* 0x0000000000248947 */ /* 0x000fea0003800000 */
[----:B------:R-:W0:Y:S02]  /*06c0*/  LDC.64 R4, c[0x0][0x398] ;  /* 0x0000e600ff047b82 */ /* 0x000e240000000a00 */
[----:B0-----:R-:W-:-:S05]  /*06d0*/  IMAD.WIDE.U32 R4, R10, 0x8, R4 ;  /* 0x000000080a047825 */ /* 0x001fca00078e0004 */
[----:B------:R-:W2:Y:S04]  /*06e0*/  LDG.E R11, desc[UR8][R4.64] ;  /* 0x00000008040b7981 */ /* 0x000ea8000c1e1900 */
[----:B------:R-:W2:Y:S04]  /*06f0*/  LDG.E R12, desc[UR8][R4.64+0x8] ;  /* 0x00000808040c7981 */ /* 0x000ea8000c1e1900 */
[----:B------:R-:W3:Y:S04]  /*0700*/  LDG.E R13, desc[UR8][R4.64+0x10] ;  /* 0x00001008040d7981 */ /* 0x000ee8000c1e1900 */
[----:B------:R-:W3:Y:S01]  /*0710*/  LDG.E R14, desc[UR8][R4.64+0x18] ;  /* 0x00001808040e7981 */ /* 0x000ee2000c1e1900 */
[----:B------:R-:W-:Y:S01]  /*0720*/  VIADD R10, R10, 0x4 ;  /* 0x000000040a0a7836 */ /* 0x000fe20000000000 */
[----:B--2---:R-:W-:-:S04]  /*0730*/  IADD3 R0, PT, PT, R12, R0, R11 ;  /* 0x000000000c007210 */ /* 0x004fc80007ffe00b */
[----:B---3--:R-:W-:-:S07]  /*0740*/  IADD3 R0, PT, PT, R14, R0, R13 ;  /* 0x000000000e007210 */ /* 0x008fce0007ffe00d */
.L_x_11:
[----:B------:R-:W-:Y:S05]  /*0750*/  BSYNC.RECONVERGENT B2 ;  /* 0x0000000000027941 */ /* 0x000fea0003800200 */
.L_x_10:
[----:B------:R-:W-:Y:S05]  /*0760*/  @!P1 BRA `(.L_x_4) ;  /* 0x00000000002c9947 */ /* 0x000fea0003800000 */
[----:B------:R-:W0:Y:S02]  /*0770*/  LDC.64 R4, c[0x0][0x398] ;  /* 0x0000e600ff047b82 */ /* 0x000e240000000a00 */
[----:B0-----:R-:W-:-:S05]  /*0780*/  IMAD.WIDE.U32 R10, R10, 0x8, R4 ;  /* 0x000000080a0a7825 */ /* 0x001fca00078e0004 */
[----:B------:R-:W2:Y:S01]  /*0790*/  LDG.E R5, desc[UR8][R10.64] ;  /* 0x000000080a057981 */ /* 0x000ea2000c1e1900 */
[----:B------:R-:W-:Y:S01]  /*07a0*/  ISETP.NE.AND P0, PT, R24, 0x1, PT ;  /* 0x000000011800780c */ /* 0x000fe20003f05270 */
[----:B--2---:R-:W-:-:S12]  /*07b0*/  IMAD.IADD R0, R0, 0x1, R5 ;  /* 0x0000000100007824 */ /* 0x004fd800078e0205 */
[----:B------:R-:W-:Y:S05]  /*07c0*/  @!P0 BRA `(.L_x_4) ;  /* 0x0000000000148947 */ /* 0x000fea0003800000 */
[----:B------:R-:W-:Y:S01]  /*07d0*/  ISETP.NE.AND P0, PT, R24, 0x2, PT ;  /* 0x000000021800780c */ /* 0x000fe20003f05270 */
[----:B------:R-:W2:-:S12]  /*07e0*/  LDG.E R5, desc[UR8][R10.64+0x8] ;  /* 0x000008080a057981 */ /* 0x000e98000c1e1900 */
[----:B------:R-:W3:Y:S01]  /*07f0*/  @P0 LDG.E R13, desc[UR8][R10.64+0x10] ;  /* 0x000010080a0d0981 */ /* 0x000ee2000c1e1900 */
[----:B--2---:R-:W-:-:S04]  /*0800*/  IMAD.IADD R0, R0, 0x1, R5 ;  /* 0x0000000100007824 */ /* 0x004fc800078e0205 */
[----:B---3--:R-:W-:-:S07]  /*0810*/  @P0 IMAD.IADD R0, R0, 0x1, R13 ;  /* 0x0000000100000824 */ /* 0x008fce00078e020d */
.L_x_4:
[----:B------:R-:W-:Y:S05]  /*0820*/  BSYNC.RECONVERGENT B0 ;  /* 0x0000000000007941 */ /* 0x000fea0003800200 */
.L_x_3:
[----:B------:R-:W0:Y:S01]  /*0830*/  LDC.64 R4, c[0x0][0x390] ;  /* 0x0000e400ff047b82 */ /* 0x000e220000000a00 */
[----:B------:R-:W-:Y:S01]  /*0840*/  IMAD R11, R7, R3, R8 ;  /* 0x00000003070b7224 */ /* 0x000fe200078e0208 */
[----:B------:R-:W1:Y:S03]  /*0850*/  LDCU UR5, c[0x0][0x3b8] ;  /* 0x00007700ff0577ac */ /* 0x000e660008000800 */
[----:B0-----:R-:W-:-:S06]  /*0860*/  IMAD.WIDE R4, R11, 0x4, R4 ;  /* 0x000000040b047825 */ /* 0x001fcc00078e0204 */
[----:B------:R-:W2:Y:S01]  /*0870*/  LDG.E R5, desc[UR8][R4.64] ;  /* 0x0000000804057981 */ /* 0x000ea2000c1e1900 */
[C---:B------:R-:W-:Y:S01]  /*0880*/  IMAD R11, R7.reuse, 0x4, R2 ;  /* 0x00000004070b7824 */ /* 0x040fe200078e0202 */
[C---:B------:R-:W-:Y:S01]  /*0890*/  LEA R12, R7.reuse, UR4, 0x2 ;  /* 0x00000004070c7c11 */ /* 0x040fe2000f8e10ff */
[----:B------:R-:W-:Y:S02]  /*08a0*/  VIADD R7, R7, 0x100 ;  /* 0x0000010007077836 */ /* 0x000fe40000000000 */
[----:B------:R-:W-:Y:S02]  /*08b0*/  VIADD R6, R6, 0x1 ;  /* 0x0000000106067836 */ /* 0x000fe40000000000 */
[----:B--2---:R-:W-:Y:S02]  /*08c0*/  IMAD.IADD R10, R5, 0x1, R0 ;  /* 0x00000001050a7824 */ /* 0x004fe400078e0200 */
[----:B-1----:R-:W-:-:S03]  /*08d0*/  IMAD.U32 R0, RZ, RZ, UR5 ;  /* 0x00000005ff007e24 */ /* 0x002fc6000f8e00ff */
[----:B------:R0:W-:Y:S02]  /*08e0*/  STS [R11+0x4], R10 ;  /* 0x0000040a0b007388 */ /* 0x0001e40000000800 */
[----:B------:R-:W-:Y:S02]  /*08f0*/  ISETP.GT.AND P0, PT, R7, R0, PT ;  /* 0x000000000700720c */ /* 0x000fe40003f04270 */
[----:B------:R0:W-:Y:S11]  /*0900*/  STS [R12], RZ ;  /* 0x000000ff0c007388 */ /* 0x0001f60000000800 */
[----:B0-----:R-:W-:Y:S05]  /*0910*/  @!P0 BRA `(.L_x_12) ;  /* 0xfffffff800188947 */ /* 0x001fea000383ffff */
.L_x_2:
[----:B------:R-:W-:Y:S05]  /*0920*/  BSYNC.RECONVERGENT B1 ;  /* 0x0000000000017941 */ /* 0x000fea0003800200 */
.L_x_1:
[----:B------:R-:W0:Y:S01]  /*0930*/  LDC R3, c[0x0][0x3bc] ;  /* 0x0000ef00ff037b82 */ /* 0x000e220000000800 */
[----:B------:R-:W-:-:S07]  /*0940*/  IMAD R5, R8, 0x100, R9 ;  /* 0x0000010008057824 */ /* 0x000fce00078e0209 */
[----:B------:R-:W1:Y:S08]  /*0950*/  LDC.64 R6, c[0x0][0x3b0] ;  /* 0x0000ec00ff067b82 */ /* 0x000e700000000a00 */
[----:B------:R-:W-:Y:S01]  /*0960*/  BAR.SYNC.DEFER_BLOCKING 0x0 ;  /* 0x0000000000007b1d */ /* 0x000fe20000010000 */
[----:B0-----:R-:W-:Y:S02]  /*0970*/  ISETP.GE.AND P0, PT, R3, 0x1, PT ;  /* 0x000000010300780c */ /* 0x001fe40003f06270 */
[----:B-1----:R-:W-:-:S04]  /*0980*/  ISETP.GE.U32.AND P1, PT, R5, R6, PT ;  /* 0x000000060500720c */ /* 0x002fc80003f26070 */
[----:B------:R-:W-:-:S13]  /*0990*/  ISETP.GE.OR.EX P0, PT, RZ, R7, !P0, P1 ;  /* 0x00000007ff00720c */ /* 0x000fda0004706710 */
[----:B------:R-:W-:Y:S05]  /*09a0*/  @P0 EXIT ;  /* 0x000000000000094d */ /* 0x000fea0003800000 */
[----:B------:R-:W-:Y:S01]  /*09b0*/  ISETP.GE.U32.AND P1, PT, R3, 0x8, PT ;  /* 0x000000080300780c */ /* 0x000fe20003f26070 */
[----:B------:R-:W-:Y:S01]  /*09c0*/  IMAD R7, R5, R3, RZ ;  /* 0x0000000305077224 */ /* 0x000fe200078e02ff */
[----:B------:R-:W-:Y:S01]  /*09d0*/  LOP3.LUT R4, R3, 0x7, RZ, 0xc0, !PT ;  /* 0x0000000703047812 */ /* 0x000fe200078ec0ff */
[----:B------:R-:W-:-:S03]  /*09e0*/  IMAD.MOV.U32 R8, RZ, RZ, RZ ;  /* 0x000000ffff087224 */ /* 0x000fc600078e00ff */
[----:B------:R-:W-:-:S07]  /*09f0*/  ISETP.NE.AND P0, PT, R4, RZ, PT ;  /* 0x000000ff0400720c */ /* 0x000fce0003f05270 */
[----:B------:R-:W-:Y:S06]  /*0a00*/  @!P1 BRA `(.L_x_13) ;  /* 0x0000000800709947 */ /* 0x000fec0003800000 */
[----:B------:R-:W0:Y:S01]  /*0a10*/  LDC.64 R8, c[0x0][0x380] ;  /* 0x0000e000ff087b82 */ /* 0x000e220000000a00 */
[--C-:B------:R-:W-:Y:S01]  /*0a20*/  SHF.R.S64 R21, RZ, 0x1e, R6.reuse ;  /* 0x0000001eff157819 */ /* 0x100fe20000001006 */
[----:B------:R-:W-:Y:S01]  /*0a30*/  UMOV UR4, 0x400 ;  /* 0x0000040000047882 */ /* 0x000fe20000000000 */
[----:B------:R-:W-:Y:S01]  /*0a40*/  SHF.R.S32.HI R23, RZ, 0x1e, R6 ;  /* 0x0000001eff177819 */ /* 0x000fe20000011406 */
[----:B------:R-:W1:Y:S04]  /*0a50*/  LDCU.64 UR6, c[0x0][0x3c0] ;  /* 0x00007800ff0677ac */ /* 0x000e680008000a00 */
[----:B------:R-:W2:Y:S08]  /*0a60*/  S2UR UR5, SR_CgaCtaId ;  /* 0x00000000000579c3 */ /* 0x000eb00000008800 */
[----:B------:R-:W3:Y:S08]  /*0a70*/  LDC.64 R10, c[0x0][0x3a0] ;  /* 0x0000e800ff0a7b82 */ /* 0x000ef00000000a00 */
[----:B------:R-:W4:Y:S01]  /*0a80*/  LDC.64 R12, c[0x0][0x3a8] ;  /* 0x0000ea00ff0c7b82 */ /* 0x000f220000000a00 */
[----:B0-----:R-:W-:-:S03]  /*0a90*/  IMAD.WIDE.U32 R8, R7, 0x4, R8 ;  /* 0x0000000407087825 */ /* 0x001fc600078e0008 */
[----:B------:R-:W-:Y:S02]  /*0aa0*/  IADD3 R14, P1, PT, R8, 0x10, RZ ;  /* 0x00000010080e7810 */ /* 0x000fe40007f3e0ff */
[----:B------:R-:W-:Y:S01]  /*0ab0*/  LOP3.LUT R8, R3, 0x7ffffff8, RZ, 0xc0, !PT ;  /* 0x7ffffff803087812 */ /* 0x000fe200078ec0ff */
[----:B--2---:R-:W-:Y:S02]  /*0ac0*/  ULEA UR4, UR5, UR4, 0x18 ;  /* 0x0000000405047291 */ /* 0x004fe4000f8ec0ff */
[----:B------:R-:W-:Y:S02]  /*0ad0*/  IMAD.X R15, RZ, RZ, R9, P1 ;  /* 0x000000ffff0f7224 */ /* 0x000fe400008e0609 */
[----:B------:R-:W-:Y:S02]  /*0ae0*/  IMAD.MOV.U32 R9, RZ, RZ, R5 ;  /* 0x000000ffff097224 */ /* 0x000fe400078e0005 */
[----:B-1----:R-:W-:-:S07]  /*0af0*/  IMAD.MOV R20, RZ, RZ, -R8 ;  /* 0x000000ffff147224 */ /* 0x002fce00078e0a08 */
.L_x_14:
[----:B0-----:R-:W2:Y:S01]  /*0b00*/  LDG.E R16, desc[UR8][R14.64+-0x10] ;  /* 0xfffff0080e107981 */ /* 0x001ea2000c1e1900 */
[----:B------:R-:W-:Y:S02]  /*0b10*/  IMAD.MOV.U32 R22, RZ, RZ, 0x1 ;  /* 0x00000001ff167424 */ /* 0x000fe400078e00ff */
[C---:B--2---:R-:W-:Y:S01]  /*0b20*/  VIADD R17, R16.reuse, -UR6 ;  /* 0x8000000610117c36 */ /* 0x044fe20008000000 */
[C---:B------:R-:W-:Y:S02]  /*0b30*/  ISETP.GE.AND P2, PT, R16.reuse, UR7, PT ;  /* 0x0000000710007c0c */ /* 0x040fe4000bf46270 */
[----:B------:R-:W-:Y:S02]  /*0b40*/  ISETP.GE.AND P1, PT, R16, UR6, PT ;  /* 0x0000000610007c0c */ /* 0x000fe4000bf26270 */
[----:B------:R-:W-:-:S04]  /*0b50*/  SEL R17, R17, R0, !P2 ;  /* 0x0000000011117207 */ /* 0x000fc80005000000 */
[----:B------:R-:W-:-:S04]  /*0b60*/  SEL R17, R17, R0, P1 ;  /* 0x0000000011117207 */ /* 0x000fc80000800000 */
[C---:B------:R-:W-:Y:S01]  /*0b70*/  LEA R25, R17.reuse, UR4, 0x2 ;  /* 0x0000000411197c11 */ /* 0x040fe2000f8e10ff */
[----:B------:R-:W-:Y:S02]  /*0b80*/  IMAD R24, R17, 0x4, R2 ;  /* 0x0000000411187824 */ /* 0x000fe400078e0202 */
[----:B----4-:R-:W-:-:S03]  /*0b90*/  IMAD.WIDE R16, R9, 0x4, R12 ;  /* 0x0000000409107825 */ /* 0x010fc600078e020c */
[----:B------:R-:W-:Y:S04]  /*0ba0*/  ATOMS.ADD R25, [R25], R22 ;  /* 0x000000161919738c */ /* 0x000fe80000000000 */
[----:B------:R-:W0:Y:S02]  /*0bb0*/  LDS R24, [R24+0x4] ;  /* 0x0000040018187984 */ /* 0x000e240000000800 */
[----:B0-----:R-:W-:-:S04]  /*0bc0*/  IMAD.IADD R27, R25, 0x1, R24 ;  /* 0x00000001191b7824 */ /* 0x001fc800078e0218 */
[----:B---3--:R-:W-:-:S05]  /*0bd0*/  IMAD.WIDE R18, R27, 0x4, R10 ;  /* 0x000000041b127825 */ /* 0x008fca00078e020a */
[----:B------:R-:W-:Y:S04]  /*0be0*/  STG.E desc[UR8][R18.64], R9 ;  /* 0x0000000912007986 */ /* 0x000fe8000c101908 */
[----:B------:R0:W-:Y:S04]  /*0bf0*/  STG.E desc[UR8][R16.64], R27 ;  /* 0x0000001b10007986 */ /* 0x0001e8000c101908 */
[----:B------:R-:W2:Y:S01]  /*0c00*/  LDG.E R26, desc[UR8][R14.64+-0xc] ;  /* 0xfffff4080e1a7981 */ /* 0x000ea2000c1e1900 */
[----:B------:R-:W-:Y:S02]  /*0c10*/  IMAD.IADD R25, R9, 0x1, R6 ;  /* 0x0000000109197824 */ /* 0x000fe400078e0206 */
[C---:B--2---:R-:W-:Y:S01]  /*0c20*/  VIADD R29, R26.reuse, -UR6 ;  /* 0x800000061a1d7c36 */ /* 0x044fe20008000000 */
[----:B------:R-:W-:-:S02]  /*0c30*/  ISETP.GE.AND P2, PT, R26, UR7, PT ;  /* 0x000000071a007c0c */ /* 0x000fc4000bf46270 */
[----:B------:R-:W-:Y:S02]  /*0c40*/  ISETP.GE.AND P1, PT, R26, UR6, PT ;  /* 0x000000061a007c0c */ /* 0x000fe4000bf26270 */
[----:B------:R-:W-:-:S04]  /*0c50*/  SEL R29, R29, R0, !P2 ;  /* 0x000000001d1d7207 */ /* 0x000fc80005000000 */
[----:B------:R-:W-:Y:S02]  /*0c60*/  SEL R29, R29, R0, P1 ;  /* 0x000000001d1d7207 */ /* 0x000fe40000800000 */
[----:B0-----:R-:W-:Y:S02]  /*0c70*/  IADD3 R16, P1, PT, R16, R21, RZ ;  /* 0x0000001510107210 */ /* 0x001fe40007f3e0ff */
[C---:B------:R-:W-:Y:S01]  /*0c80*/  LEA R24, R29.reuse, UR4, 0x2 ;  /* 0x000000041d187c11 */ /* 0x040fe2000f8e10ff */
[----:B------:R-:W-:Y:S02]  /*0c90*/  IMAD R29, R29, 0x4, R2 ;  /* 0x000000041d1d7824 */ /* 0x000fe400078e0202 */
[----:B------:R-:W-:-:S03]  /*0ca0*/  IMAD.X R17, R17, 0x1, R23, P1 ;  /* 0x0000000111117824 */ /* 0x000fc600008e0617 */
[----:B------:R-:W-:Y:S04]  /*0cb0*/  ATOMS.ADD R24, [R24], R22 ;  /* 0x000000161818738c */ /* 0x000fe80000000000 */
[----:B------:R-:W0:Y:S02]  /*0cc0*/  LDS R29, [R29+0x4] ;  /* 0x000004001d1d7984 */ /* 0x000e240000000800 */
[----:B0-----:R-:W-:-:S04]  /*0cd0*/  IMAD.IADD R27, R24, 0x1, R29 ;  /* 0x00000001181b7824 */ /* 0x001fc800078e021d */
[----:B------:R-:W-:-:S05]  /*0ce0*/  IMAD.WIDE R18, R27, 0x4, R10 ;  /* 0x000000041b127825 */ /* 0x000fca00078e020a */
[----:B------:R0:W-:Y:S04]  /*0cf0*/  STG.E desc[UR8][R18.64], R25 ;  /* 0x0000001912007986 */ /* 0x0001e8000c101908 */
[----:B------:R1:W-:Y:S04]  /*0d00*/  STG.E desc[UR8][R16.64], R27 ;  /* 0x0000001b10007986 */ /* 0x0003e8000c101908 */
[----:B------:R-:W2:Y:S01]  /*0d10*/  LDG.E R26, desc[UR8][R14.64+-0x8] ;  /* 0xfffff8080e1a7981 */ /* 0x000ea2000c1e1900 */
[----:B0-----:R-:W-:Y:S02]  /*0d20*/  IMAD.IADD R25, R25, 0x1, R6 ;  /* 0x0000000119197824 */ /* 0x001fe400078e0206 */
[C---:B--2---:R-:W-:Y:S01]  /*0d30*/  VIADD R24, R26.reuse, -UR6 ;  /* 0x800000061a187c36 */ /* 0x044fe20008000000 */
[----:B------:R-:W-:-:S02]  /*0d40*/  ISETP.GE.AND P2, PT, R26, UR7, PT ;  /* 0x000000071a007c0c */ /* 0x000fc4000bf46270 */
[----:B------:R-:W-:Y:S02]  /*0d50*/  ISETP.GE.AND P1, PT, R26, UR6, PT ;  /* 0x000000061a007c0c */ /* 0x000fe4000bf26270 */
[----:B------:R-:W-:-:S04]  /*0d60*/  SEL R29, R24, R0, !P2 ;  /* 0x00000000181d7207 */ /* 0x000fc80005000000 */
[----:B------:R-:W-:Y:S02]  /*0d70*/  SEL R29, R29, R0, P1 ;  /* 0x000000001d1d7207 */ /* 0x000fe40000800000 */
[----:B-1----:R-:W-:Y:S02]  /*0d80*/  IADD3 R16, P1, PT, R16, R21, RZ ;  /* 0x0000001510107210 */ /* 0x002fe40007f3e0ff */
        /* <DEDUP_REMOVED lines=78> */
[----:B------:R-:W-:Y:S02]  /*1270*/  VIADD R20, R20, 0x8 ;  /* 0x0000000814147836 */ /* 0x000fe40000000000 */
[----:B------:R-:W-:-:S02]  /*1280*/  IMAD R9, R6, 0x8, R9 ;  /* 0x0000000806097824 */ /* 0x000fc400078e0209 */
[----:B0-----:R-:W-:Y:S02]  /*1290*/  IMAD.IADD R25, R25, 0x1, R6 ;  /* 0x0000000119197824 */ /* 0x001fe400078e0206 */
[C---:B--2---:R-:W-:Y:S01]  /*12a0*/  VIADD R24, R26.reuse, -UR6 ;  /* 0x800000061a187c36 */ /* 0x044fe20008000000 */
[C---:B------:R-:W-:Y:S02]  /*12b0*/  ISETP.GE.AND P2, PT, R26.reuse, UR7, PT ;  /* 0x000000071a007c0c */ /* 0x040fe4000bf46270 */
[----:B------:R-:W-:Y:S02]  /*12c0*/  ISETP.GE.AND P1, PT, R26, UR6, PT ;  /* 0x000000061a007c0c */ /* 0x000fe4000bf26270 */
[-C--:B------:R-:W-:Y:S02]  /*12d0*/  SEL R29, R24, R0.reuse, !P2 ;  /* 0x00000000181d7207 */ /* 0x080fe40005000000 */
[----:B------:R-:W-:Y:S02]  /*12e0*/  IADD3 R14, P2, PT, R14, 0x20, RZ ;  /* 0x000000200e0e7810 */ /* 0x000fe40007f5e0ff */
[----:B------:R-:W-:-:S02]  /*12f0*/  SEL R29, R29, R0, P1 ;  /* 0x000000001d1d7207 */ /* 0x000fc40000800000 */
[----:B-1----:R-:W-:Y:S01]  /*1300*/  IADD3 R16, P1, PT, R16, R21, RZ ;  /* 0x0000001510107210 */ /* 0x002fe20007f3e0ff */
[----:B------:R-:W-:Y:S01]  /*1310*/  IMAD.X R15, RZ, RZ, R15, P2 ;  /* 0x000000ffff0f7224 */ /* 0x000fe200010e060f */
[C---:B------:R-:W-:Y:S01]  /*1320*/  LEA R24, R29.reuse, UR4, 0x2 ;  /* 0x000000041d187c11 */ /* 0x040fe2000f8e10ff */
[----:B------:R-:W-:Y:S02]  /*1330*/  IMAD R29, R29, 0x4, R2 ;  /* 0x000000041d1d7824 */ /* 0x000fe400078e0202 */
[----:B------:R-:W-:Y:S01]  /*1340*/  IMAD.X R17, R17, 0x1, R23, P1 ;  /* 0x0000000111117824 */ /* 0x000fe200008e0617 */
[----:B------:R-:W-:Y:S02]  /*1350*/  ISETP.NE.AND P1, PT, R20, RZ, PT ;  /* 0x000000ff1400720c */ /* 0x000fe40003f25270 */
[----:B------:R-:W-:Y:S04]  /*1360*/  ATOMS.ADD R24, [R24], R22 ;  /* 0x000000161818738c */ /* 0x000fe80000000000 */
[----:B------:R-:W0:Y:S02]  /*1370*/  LDS R29, [R29+0x4] ;  /* 0x000004001d1d7984 */ /* 0x000e240000000800 */
[----:B0-----:R-:W-:-:S04]  /*1380*/  IMAD.IADD R27, R24, 0x1, R29 ;  /* 0x00000001181b7824 */ /* 0x001fc800078e021d */
[----:B------:R-:W-:-:S05]  /*1390*/  IMAD.WIDE R18, R27, 0x4, R10 ;  /* 0x000000041b127825 */ /* 0x000fca00078e020a */
[----:B------:R0:W-:Y:S04]  /*13a0*/  STG.E desc[UR8][R18.64], R25 ;  /* 0x0000001912007986 */ /* 0x0001e8000c101908 */
[----:B------:R0:W-:Y:S01]  /*13b0*/  STG.E desc[UR8][R16.64], R27 ;  /* 0x0000001b10007986 */ /* 0x0001e2000c101908 */
[----:B------:R-:W-:Y:S05]  /*13c0*/  @P1 BRA `(.L_x_14) ;  /* 0xfffffff400cc1947 */ /* 0x000fea000383ffff */
.L_x_13:
[----:B------:R-:W-:Y:S05]  /*13d0*/  @!P0 EXIT ;  /* 0x000000000000894d */ /* 0x000fea0003800000 */
[----:B------:R-:W-:Y:S02]  /*13e0*/  ISETP.GE.U32.AND P1, PT, R4, 0x4, PT ;  /* 0x000000040400780c */ /* 0x000fe40003f26070 */
[----:B0-----:R-:W-:-:S04]  /*13f0*/  LOP3.LUT R18, R3, 0x3, RZ, 0xc0, !PT ;  /* 0x0000000303127812 */ /* 0x001fc800078ec0ff */
[----:B------:R-:W-:-:S07]  /*1400*/  ISETP.NE.AND P0, PT, R18, RZ, PT ;  /* 0x000000ff1200720c */ /* 0x000fce0003f05270 */
[----:B------:R-:W-:Y:S06]  /*1410*/  @!P1 BRA `(.L_x_15) ;  /* 0x0000000400549947 */ /* 0x000fec0003800000 */
[----:B------:R-:W0:Y:S01]  /*1420*/  LDC.64 R10, c[0x0][0x380] ;  /* 0x0000e000ff0a7b82 */ /* 0x000e220000000a00 */
[----:B------:R-:W-:Y:S01]  /*1430*/  IMAD.IADD R9, R7, 0x1, R8 ;  /* 0x0000000107097824 */ /* 0x000fe200078e0208 */
[----:B------:R-:W1:Y:S06]  /*1440*/  LDCU.64 UR10, c[0x0][0x3c0] ;  /* 0x00007800ff0a77ac */ /* 0x000e6c0008000a00 */
[----:B------:R-:W2:Y:S01]  /*1450*/  S2UR UR5, SR_CgaCtaId ;  /* 0x00000000000579c3 */ /* 0x000ea20000008800 */
[----:B------:R-:W-:Y:S01]  /*1460*/  UMOV UR4, 0x400 ;  /* 0x0000040000047882 */ /* 0x000fe20000000000 */
[----:B------:R-:W-:Y:S01]  /*1470*/  IMAD.MOV.U32 R4, RZ, RZ, 0x1 ;  /* 0x00000001ff047424 */ /* 0x000fe200078e00ff */
[----:B------:R-:W3:Y:S05]  /*1480*/  LDCU.64 UR6, c[0x0][0x380] ;  /* 0x00007000ff0677ac */ /* 0x000eea0008000a00 */
[----:B------:R-:W4:Y:S01]  /*1490*/  LDC.64 R16, c[0x0][0x3a8] ;  /* 0x0000ea00ff107b82 */ /* 0x000f220000000a00 */
[----:B0-----:R-:W-:-:S06]  /*14a0*/  IMAD.WIDE.U32 R10, R9, 0x4, R10 ;  /* 0x00000004090a7825 */ /* 0x001fcc00078e000a */
[----:B------:R-:W1:Y:S01]  /*14b0*/  LDG.E R10, desc[UR8][R10.64] ;  /* 0x000000080a0a7981 */ /* 0x000e62000c1e1900 */
[----:B------:R-:W-:Y:S01]  /*14c0*/  IMAD R19, R8, R6, R5 ;  /* 0x0000000608137224 */ /* 0x000fe200078e0205 */
[----:B--2---:R-:W-:-:S03]  /*14d0*/  ULEA UR4, UR5, UR4, 0x18 ;  /* 0x0000000405047291 */ /* 0x004fc6000f8ec0ff */
[----:B----4-:R-:W-:-:S04]  /*14e0*/  IMAD.WIDE R16, R19, 0x4, R16 ;  /* 0x0000000413107825 */ /* 0x010fc800078e0210 */
[C---:B-1----:R-:W-:Y:S01]  /*14f0*/  VIADD R9, R10.reuse, -UR10 ;  /* 0x8000000a0a097c36 */ /* 0x042fe20008000000 */
[C---:B------:R-:W-:Y:S02]  /*1500*/  ISETP.GE.AND P2, PT, R10.reuse, UR11, PT ;  /* 0x0000000b0a007c0c */ /* 0x040fe4000bf46270 */
[----:B------:R-:W-:Y:S02]  /*1510*/  ISETP.GE.AND P1, PT, R10, UR10, PT ;  /* 0x0000000a0a007c0c */ /* 0x000fe4000bf26270 */
[-C--:B------:R-:W-:Y:S01]  /*1520*/  SEL R9, R9, R0.reuse, !P2 ;  /* 0x0000000009097207 */ /* 0x080fe20005000000 */
[----:B------:R-:W0:Y:S03]  /*1530*/  LDC.64 R10, c[0x0][0x3a0] ;  /* 0x0000e800ff0a7b82 */ /* 0x000e260000000a00 */
[----:B------:R-:W-:Y:S02]  /*1540*/  SEL R9, R9, R0, P1 ;  /* 0x0000000009097207 */ /* 0x000fe40000800000 */
[----:B------:R-:W-:-:S02]  /*1550*/  IADD3 R13, P1, PT, R7, R8, RZ ;  /* 0x00000008070d7210 */ /* 0x000fc40007f3e0ff */
[C---:B------:R-:W-:Y:S01]  /*1560*/  LEA R15, R9.reuse, UR4, 0x2 ;  /* 0x00000004090f7c11 */ /* 0x040fe2000f8e10ff */
[----:B------:R-:W-:Y:S02]  /*1570*/  IMAD R9, R9, 0x4, R2 ;  /* 0x0000000409097824 */ /* 0x000fe400078e0202 */
[----:B------:R-:W-:-:S03]  /*1580*/  IMAD.X R14, RZ, RZ, RZ, P1 ;  /* 0x000000ffff0e7224 */ /* 0x000fc600008e06ff */
[----:B------:R-:W-:Y:S04]  /*1590*/  ATOMS.ADD R15, [R15], R4 ;  /* 0x000000040f0f738c */ /* 0x000fe80000000000 */
[----:B------:R-:W1:Y:S02]  /*15a0*/  LDS R12, [R9+0x4] ;  /* 0x00000400090c7984 */ /* 0x000e640000000800 */
[----:B-1----:R-:W-:Y:S01]  /*15b0*/  IMAD.IADD R21, R15, 0x1, R12 ;  /* 0x000000010f157824 */ /* 0x002fe200078e020c */
[----:B---3--:R-:W-:-:S04]  /*15c0*/  LEA R12, P1, R13, UR6, 0x2 ;  /* 0x000000060d0c7c11 */ /* 0x008fc8000f8210ff */
[----:B------:R-:W-:Y:S01]  /*15d0*/  LEA.HI.X R13, R13, UR7, R14, 0x2, P1 ;  /* 0x000000070d0d7c11 */ /* 0x000fe200088f140e */
[----:B0-----:R-:W-:-:S05]  /*15e0*/  IMAD.WIDE R14, R21, 0x4, R10 ;  /* 0x00000004150e7825 */ /* 0x001fca00078e020a */
[----:B------:R0:W-:Y:S04]  /*15f0*/  STG.E desc[UR8][R14.64], R19 ;  /* 0x000000130e007986 */ /* 0x0001e8000c101908 */
[----:B------:R1:W-:Y:S04]  /*1600*/  STG.E desc[UR8][R16.64], R21 ;  /* 0x0000001510007986 */ /* 0x0003e8000c101908 */
[----:B------:R-:W2:Y:S01]  /*1610*/  LDG.E R9, desc[UR8][R12.64+0x4] ;  /* 0x000004080c097981 */ /* 0x000ea2000c1e1900 */
[--C-:B0-----:R-:W-:Y:S01]  /*1620*/  IMAD.IADD R19, R19, 0x1, R6.reuse ;  /* 0x0000000113137824 */ /* 0x101fe200078e0206 */
[----:B-1----:R-:W-:Y:S01]  /*1630*/  SHF.R.S64 R21, RZ, 0x1e, R6 ;  /* 0x0000001eff157819 */ /* 0x002fe20000001006 */
[C---:B--2---:R-:W-:Y:S01]  /*1640*/  VIADD R23, R9.reuse, -UR10 ;  /* 0x8000000a09177c36 */ /* 0x044fe20008000000 */
[----:B------:R-:W-:-:S02]  /*1650*/  ISETP.GE.AND P2, PT, R9, UR11, PT ;  /* 0x0000000b09007c0c */ /* 0x000fc4000bf46270 */
[----:B------:R-:W-:Y:S02]  /*1660*/  ISETP.GE.AND P1, PT, R9, UR10, PT ;  /* 0x0000000a09007c0c */ /* 0x000fe4000bf26270 */
[-C--:B------:R-:W-:Y:S02]  /*1670*/  SEL R23, R23, R0.reuse, !P2 ;  /* 0x0000000017177207 */ /* 0x080fe40005000000 */
[----:B------:R-:W-:Y:S02]  /*1680*/  SHF.R.S32.HI R9, RZ, 0x1e, R6 ;  /* 0x0000001eff097819 */ /* 0x000fe40000011406 */
[----:B------:R-:W-:Y:S02]  /*1690*/  SEL R23, R23, R0, P1 ;  /* 0x0000000017177207 */ /* 0x000fe40000800000 */
[----:B------:R-:W-:Y:S02]  /*16a0*/  IADD3 R14, P1, PT, R16, R21, RZ ;  /* 0x00000015100e7210 */ /* 0x000fe40007f3e0ff */
[C---:B------:R-:W-:Y:S01]  /*16b0*/  LEA R25, R23.reuse, UR4, 0x2 ;  /* 0x0000000417197c11 */ /* 0x040fe2000f8e10ff */
[----:B------:R-:W-:-:S02]  /*16c0*/  IMAD R23, R23, 0x4, R2 ;  /* 0x0000000417177824 */ /* 0x000fc400078e0202 */
        /* <DEDUP_REMOVED lines=26> */
[----:B0-----:R-:W-:-:S02]  /*1870*/  IMAD.IADD R19, R19, 0x1, R6 ;  /* 0x0000000113137824 */ /* 0x001fc400078e0206 */
[C---:B--2---:R-:W-:Y:S01]  /*1880*/  VIADD R25, R12.reuse, -UR10 ;  /* 0x8000000a0c197c36 */ /* 0x044fe20008000000 */
[C---:B------:R-:W-:Y:S02]  /*1890*/  ISETP.GE.AND P2, PT, R12.reuse, UR11, PT ;  /* 0x0000000b0c007c0c */ /* 0x040fe4000bf46270 */
        /* <DEDUP_REMOVED lines=12> */
[----:B------:R0:W-:Y:S02]  /*1960*/  STG.E desc[UR8][R14.64], R13 ;  /* 0x0000000d0e007986 */ /* 0x0001e4000c101908 */
.L_x_15:
[----:B------:R-:W-:Y:S05]  /*1970*/  @!P0 EXIT ;  /* 0x000000000000894d */ /* 0x000fea0003800000 */
[----:B------:R-:W-:Y:S02]  /*1980*/  ISETP.NE.AND P1, PT, R18, 0x1, PT ;  /* 0x000000011200780c */ /* 0x000fe40003f25270 */
[----:B------:R-:W-:-:S04]  /*1990*/  LOP3.LUT R3, R3, 0x1, RZ, 0xc0, !PT ;  /* 0x0000000103037812 */ /* 0x000fc800078ec0ff */
[----:B------:R-:W-:-:S07]  /*19a0*/  ISETP.NE.U32.AND P0, PT, R3, 0x1, PT ;  /* 0x000000010300780c */ /* 0x000fce0003f05070 */
[----:B------:R-:W-:Y:S06]  /*19b0*/  @!P1 BRA `(.L_x_16) ;  /* 0x0000000000c89947 */ /* 0x000fec0003800000 */
[----:B0-----:R-:W0:Y:S01]  /*19c0*/  LDC.64 R10, c[0x0][0x380] ;  /* 0x0000e000ff0a7b82 */ /* 0x001e220000000a00 */
[----:B------:R-:W-:Y:S01]  /*19d0*/  IMAD.IADD R3, R7, 0x1, R8 ;  /* 0x0000000107037824 */ /* 0x000fe200078e0208 */
[----:B------:R-:W1:Y:S06]  /*19e0*/  LDCU.64 UR6, c[0x0][0x3c0] ;  /* 0x00007800ff0677ac */ /* 0x000e6c0008000a00 */
[----:B------:R-:W2:Y:S01]  /*19f0*/  S2UR UR5, SR_CgaCtaId ;  /* 0x00000000000579c3 */ /* 0x000ea20000008800 */
[----:B------:R-:W-:Y:S01]  /*1a00*/  UMOV UR4, 0x400 ;  /* 0x0000040000047882 */ /* 0x000fe20000000000 */
[----:B------:R-:W3:Y:S06]  /*1a10*/  LDCU.64 UR10, c[0x0][0x380] ;  /* 0x00007000ff0a77ac */ /* 0x000eec0008000a00 */
[----:B------:R-:W4:Y:S01]  /*1a20*/  LDC.64 R12, c[0x0][0x3a8] ;  /* 0x0000ea00ff0c7b82 */ /* 0x000f220000000a00 */
[----:B0-----:R-:W-:-:S06]  /*1a30*/  IMAD.WIDE.U32 R10, R3, 0x4, R10 ;  /* 0x00000004030a7825 */ /* 0x001fcc00078e000a */
[----:B------:R-:W1:Y:S01]  /*1a40*/  LDG.E R10, desc[UR8][R10.64] ;  /* 0x000000080a0a7981 */ /* 0x000e62000c1e1900 */
[----:B--2---:R-:W-:Y:S01]  /*1a50*/  ULEA UR4, UR5, UR4, 0x18 ;  /* 0x0000000405047291 */ /* 0x004fe2000f8ec0ff */
[C---:B-1----:R-:W-:Y:S01]  /*1a60*/  VIADD R3, R10.reuse, -UR6 ;  /* 0x800000060a037c36 */ /* 0x042fe20008000000 */
[C---:B------:R-:W-:Y:S02]  /*1a70*/  ISETP.GE.AND P2, PT, R10.reuse, UR7, PT ;  /* 0x000000070a007c0c */ /* 0x040fe4000bf46270 */
[----:B------:R-:W-:Y:S02]  /*1a80*/  ISETP.GE.AND P1, PT, R10, UR6, PT ;  /* 0x000000060a007c0c */ /* 0x000fe4000bf26270 */
[-C--:B------:R-:W-:Y:S01]  /*1a90*/  SEL R3, R3, R0.reuse, !P2 ;  /* 0x0000000003037207 */ /* 0x080fe20005000000 */
[----:B------:R-:W0:Y:S03]  /*1aa0*/  LDC.64 R10, c[0x0][0x3a0] ;  /* 0x0000e800ff0a7b82 */ /* 0x000e260000000a00 */
[----:B------:R-:W-:Y:S01]  /*1ab0*/  SEL R9, R3, R0, P1 ;  /* 0x0000000003097207 */ /* 0x000fe20000800000 */
[----:B------:R-:W-:Y:S01]  /*1ac0*/  IMAD.MOV.U32 R3, RZ, RZ, 0x1 ;  /* 0x00000001ff037424 */ /* 0x000fe200078e00ff */
[----:B------:R-:W-:-:S02]  /*1ad0*/  IADD3 R15, P1, PT, R7, R8, RZ ;  /* 0x00000008070f7210 */ /* 0x000fc40007f3e0ff */
[C---:B------:R-:W-:Y:S01]  /*1ae0*/  LEA R4, R9.reuse, UR4, 0x2 ;  /* 0x0000000409047c11 */ /* 0x040fe2000f8e10ff */
[----:B------:R-:W-:Y:S02]  /*1af0*/  IMAD R18, R9, 0x4, R2 ;  /* 0x0000000409127824 */ /* 0x000fe400078e0202 */
[----:B------:R-:W-:Y:S01]  /*1b00*/  IMAD.X R16, RZ, RZ, RZ, P1 ;  /* 0x000000ffff107224 */ /* 0x000fe200008e06ff */
[C---:B---3--:R-:W-:Y:S02]  /*1b10*/  LEA R14, P1, R15.reuse, UR10, 0x2 ;  /* 0x0000000a0f0e7c11 */ /* 0x048fe4000f8210ff */
[----:B------:R-:W-:Y:S02]  /*1b20*/  ATOMS.ADD R4, [R4], R3 ;  /* 0x000000030404738c */ /* 0x000fe40000000000 */
[----:B------:R-:W-:Y:S02]  /*1b30*/  LEA.HI.X R15, R15, UR11, R16, 0x2, P1 ;  /* 0x0000000b0f0f7c11 */ /* 0x000fe400088f1410 */
[----:B------:R-:W1:Y:S02]  /*1b40*/  LDS R9, [R18+0x4] ;  /* 0x0000040012097984 */ /* 0x000e640000000800 */
[----:B-1----:R-:W-:-:S02]  /*1b50*/  IMAD.IADD R19, R4, 0x1, R9 ;  /* 0x0000000104137824 */ /* 0x002fc400078e0209 */
[----:B------:R-:W-:Y:S02]  /*1b60*/  IMAD R9, R8, R6, R5 ;  /* 0x0000000608097224 */ /* 0x000fe400078e0205 */
[----:B0-----:R-:W-:-:S04]  /*1b70*/  IMAD.WIDE R16, R19, 0x4, R10 ;  /* 0x0000000413107825 */ /* 0x001fc800078e020a */
[C---:B----4-:R-:W-:Y:S01]  /*1b80*/  IMAD.WIDE R12, R9.reuse, 0x4, R12 ;  /* 0x00000004090c7825 */ /* 0x050fe200078e020c */
[----:B------:R0:W-:Y:S04]  /*1b90*/  STG.E desc[UR8][R16.64], R9 ;  /* 0x0000000910007986 */ /* 0x0001e8000c101908 */
[----:B------:R1:W-:Y:S04]  /*1ba0*/  STG.E desc[UR8][R12.64], R19 ;  /* 0x000000130c007986 */ /* 0x0003e8000c101908 */
[----:B------:R-:W2:Y:S01]  /*1bb0*/  LDG.E R14, desc[UR8][R14.64+0x4] ;  /* 0x000004080e0e7981 */ /* 0x000ea2000c1e1900 */
[----:B------:R-:W-:Y:S01]  /*1bc0*/  VIADD R8, R8, 0x2 ;  /* 0x0000000208087836 */ /* 0x000fe20000000000 */
[--C-:B0-----:R-:W-:Y:S01]  /*1bd0*/  SHF.R.S64 R17, RZ, 0x1e, R6.reuse ;  /* 0x0000001eff117819 */ /* 0x101fe20000001006 */
[----:B------:R-:W-:-:S02]  /*1be0*/  IMAD.IADD R9, R9, 0x1, R6 ;  /* 0x0000000109097824 */ /* 0x000fc400078e0206 */
[C---:B--2---:R-:W-:Y:S01]  /*1bf0*/  VIADD R21, R14.reuse, -UR6 ;  /* 0x800000060e157c36 */ /* 0x044fe20008000000 */
[C---:B------:R-:W-:Y:S02]  /*1c00*/  ISETP.GE.AND P2, PT, R14.reuse, UR7, PT ;  /* 0x000000070e007c0c */ /* 0x040fe4000bf46270 */
[----:B------:R-:W-:Y:S02]  /*1c10*/  ISETP.GE.AND P1, PT, R14, UR6, PT ;  /* 0x000000060e007c0c */ /* 0x000fe4000bf26270 */
[----:B------:R-:W-:-:S04]  /*1c20*/  SEL R21, R21, R0, !P2 ;  /* 0x0000000015157207 */ /* 0x000fc80005000000 */
[----:B------:R-:W-:Y:S02]  /*1c30*/  SEL R21, R21, R0, P1 ;  /* 0x0000000015157207 */ /* 0x000fe40000800000 */
[----:B-1----:R-:W-:Y:S02]  /*1c40*/  IADD3 R12, P1, PT, R12, R17, RZ ;  /* 0x000000110c0c7210 */ /* 0x002fe40007f3e0ff */
[C---:B------:R-:W-:Y:S01]  /*1c50*/  LEA R4, R21.reuse, UR4, 0x2 ;  /* 0x0000000415047c11 */ /* 0x040fe2000f8e10ff */
[----:B------:R-:W-:Y:S01]  /*1c60*/  IMAD R21, R21, 0x4, R2 ;  /* 0x0000000415157824 */ /* 0x000fe200078e0202 */
[----:B------:R-:W-:-:S04]  /*1c70*/  LEA.HI.X.SX32 R13, R6, R13, 0x2, P1 ;  /* 0x0000000d060d7211 */ /* 0x000fc800008f16ff */
[----:B------:R-:W-:Y:S04]  /*1c80*/  ATOMS.ADD R4, [R4], R3 ;  /* 0x000000030404738c */ /* 0x000fe80000000000 */
[----:B------:R-:W0:Y:S02]  /*1c90*/  LDS R21, [R21+0x4] ;  /* 0x0000040015157984 */ /* 0x000e240000000800 */
[----:B0-----:R-:W-:-:S04]  /*1ca0*/  IMAD.IADD R15, R4, 0x1, R21 ;  /* 0x00000001040f7824 */ /* 0x001fc800078e0215 */
[----:B------:R-:W-:-:S05]  /*1cb0*/  IMAD.WIDE R10, R15, 0x4, R10 ;  /* 0x000000040f0a7825 */ /* 0x000fca00078e020a */
[----:B------:R1:W-:Y:S04]  /*1cc0*/  STG.E desc[UR8][R10.64], R9 ;  /* 0x000000090a007986 */ /* 0x0003e8000c101908 */
[----:B------:R1:W-:Y:S02]  /*1cd0*/  STG.E desc[UR8][R12.64], R15 ;  /* 0x0000000f0c007986 */ /* 0x0003e4000c101908 */
.L_x_16:
[----:B------:R-:W-:Y:S05]  /*1ce0*/  @P0 EXIT ;  /* 0x000000000000094d */ /* 0x000fea0003800000 */
[----:B01----:R-:W0:Y:S01]  /*1cf0*/  LDC.64 R10, c[0x0][0x380] ;  /* 0x0000e000ff0a7b82 */ /* 0x003e220000000a00 */
[----:B------:R-:W-:Y:S01]  /*1d00*/  IMAD.IADD R7, R7, 0x1, R8 ;  /* 0x0000000107077824 */ /* 0x000fe200078e0208 */
[----:B------:R-:W1:Y:S03]  /*1d10*/  LDCU.64 UR6, c[0x0][0x3c0] ;  /* 0x00007800ff0677ac */ /* 0x000e660008000a00 */
[----:B0-----:R-:W-:-:S06]  /*1d20*/  IMAD.WIDE.U32 R10, R7, 0x4, R10 ;  /* 0x00000004070a7825 */ /* 0x001fcc00078e000a */
[----:B------:R-:W1:Y:S01]  /*1d30*/  LDG.E R10, desc[UR8][R10.64] ;  /* 0x000000080a0a7981 */ /* 0x000e62000c1e1900 */
[----:B------:R-:W0:Y:S01]  /*1d40*/  S2UR UR5, SR_CgaCtaId ;  /* 0x00000000000579c3 */ /* 0x000e220000008800 */
[----:B------:R-:W-:Y:S01]  /*1d50*/  UMOV UR4, 0x400 ;  /* 0x0000040000047882 */ /* 0x000fe20000000000 */
[----:B------:R-:W-:Y:S02]  /*1d60*/  IMAD.MOV.U32 R15, RZ, RZ, 0x1 ;  /* 0x00000001ff0f7424 */ /* 0x000fe400078e00ff */
[----:B------:R-:W-:Y:S01]  /*1d70*/  IMAD R13, R8, R6, R5 ;  /* 0x00000006080d7224 */ /* 0x000fe200078e0205 */
[----:B0-----:R-:W-:Y:S01]  /*1d80*/  ULEA UR4, UR5, UR4, 0x18 ;  /* 0x0000000405047291 */ /* 0x001fe2000f8ec0ff */
[C---:B-1----:R-:W-:Y:S01]  /*1d90*/  VIADD R3, R10.reuse, -UR6 ;  /* 0x800000060a037c36 */ /* 0x042fe20008000000 */
[C---:B------:R-:W-:Y:S02]  /*1da0*/  ISETP.GE.AND P1, PT, R10.reuse, UR7, PT ;  /* 0x000000070a007c0c */ /* 0x040fe4000bf26270 */
[----:B------:R-:W-:-:S02]  /*1db0*/  ISETP.GE.AND P0, PT, R10, UR6, PT ;  /* 0x000000060a007c0c */ /* 0x000fc4000bf06270 */
[-C--:B------:R-:W-:Y:S01]  /*1dc0*/  SEL R3, R3, R0.reuse, !P1 ;  /* 0x0000000003037207 */ /* 0x080fe20004800000 */
[----:B------:R-:W0:Y:S03]  /*1dd0*/  LDC.64 R10, c[0x0][0x3a8] ;  /* 0x0000ea00ff0a7b82 */ /* 0x000e260000000a00 */
[----:B------:R-:W-:-:S04]  /*1de0*/  SEL R3, R3, R0, P0 ;  /* 0x0000000003037207 */ /* 0x000fc80000000000 */
[C---:B------:R-:W-:Y:S01]  /*1df0*/  LEA R0, R3.reuse, UR4, 0x2 ;  /* 0x0000000403007c11 */ /* 0x040fe2000f8e10ff */
[----:B------:R-:W-:Y:S02]  /*1e00*/  IMAD R7, R3, 0x4, R2 ;  /* 0x0000000403077824 */ /* 0x000fe400078e0202 */
[----:B------:R-:W1:Y:S03]  /*1e10*/  LDC.64 R2, c[0x0][0x3a0] ;  /* 0x0000e800ff027b82 */ /* 0x000e660000000a00 */
[----:B------:R-:W-:Y:S04]  /*1e20*/  ATOMS.ADD R0, [R0], R15 ;  /* 0x0000000f0000738c */ /* 0x000fe80000000000 */
[----:B------:R-:W2:Y:S01]  /*1e30*/  LDS R7, [R7+0x4] ;  /* 0x0000040007077984 */ /* 0x000ea20000000800 */
[----:B0-----:R-:W-:-:S04]  /*1e40*/  IMAD.WIDE R4, R13, 0x4, R10 ;  /* 0x000000040d047825 */ /* 0x001fc800078e020a */
[----:B--2---:R-:W-:-:S04]  /*1e50*/  IMAD.IADD R9, R0, 0x1, R7 ;  /* 0x0000000100097824 */ /* 0x004fc800078e0207 */
[----:B-1----:R-:W-:-:S05]  /*1e60*/  IMAD.WIDE R2, R9, 0x4, R2 ;  /* 0x0000000409027825 */ /* 0x002fca00078e0202 */
[----:B------:R-:W-:Y:S04]  /*1e70*/  STG.E desc[UR8][R2.64], R13 ;  /* 0x0000000d02007986 */ /* 0x000fe8000c101908 */
[----:B------:R-:W-:Y:S01]  /*1e80*/  STG.E desc[UR8][R4.64], R9 ;  /* 0x0000000904007986 */ /* 0x000fe2000c101908 */
[----:B------:R-:W-:Y:S05]  /*1e90*/  EXIT ;  /* 0x000000000000794d */ /* 0x000fea0003800000 */
.L_x_17:
        /* <DEDUP_REMOVED lines=14> */
.L_x_102:


//--------------------- .text._Z26blockExpertPrefixSumKernelILi256EEvPKiPiliiii --------------------------
	.section	.text._Z26blockExpertPrefixSumKernelILi256EEvPKiPiliiii,"ax",@progbits
	.align	128
        .global         _Z26blockExpertPrefixSumKernelILi256EEvPKiPiliiii
        .type           _Z26blockExpertPrefixSumKernelILi256EEvPKiPiliiii,@function
        .size           _Z26blockExpertPrefixSumKernelILi256EEvPKiPiliiii,(.L_x_103 - _Z26blockExpertPrefixSumKernelILi256EEvPKiPiliiii)
        .other          _Z26blockExpertPrefixSumKernelILi256EEvPKiPiliiii,@"STO_CUDA_ENTRY STV_DEFAULT"
_Z26blockExpertPrefixSumKernelILi256EEvPKiPiliiii:
.text._Z26blockExpertPrefixSumKernelILi256EEvPKiPiliiii:
[----:B------:R-:W-:Y:S01]  /*0000*/  LDC R1, c[0x0][0x37c] ;  /* 0x0000df00ff017b82 */ /* 0x000fe20000000800 */
[----:B------:R-:W0:Y:S07]  /*0010*/  S2R R17, SR_TID.X ;  /* 0x0000000000117919 */ /* 0x000e2e0000002100 */
[----:B------:R-:W0:Y:S01]  /*0020*/  LDC R6, c[0x0][0x398] ;  /* 0x0000e600ff067b82 */ /* 0x000e220000000800 */
[----:B------:R-:W-:Y:S01]  /*0030*/  BSSY.RECONVERGENT B0, `(.L_x_18) ;  /* 0x0000059000007945 */ /* 0x000fe20003800200 */
[----:B------:R-:W1:Y:S01]  /*0040*/  S2R R15, SR_CTAID.X ;  /* 0x00000000000f7919 */ /* 0x000e620000002500 */
[----:B0-----:R-:W-:-:S13]  /*0050*/  ISETP.GT.AND P0, PT, R17, R6, PT ;  /* 0x000000061100720c */ /* 0x001fda0003f04270 */
[----:B-1----:R-:W-:Y:S05]  /*0060*/  @P0 BRA `(.L_x_19) ;  /* 0x0000000400540947 */ /* 0x002fea0003800000 */
[--C-:B------:R-:W-:Y:S01]  /*0070*/  IMAD.IADD R0, R6, 0x1, -R17.reuse ;  /* 0x0000000106007824 */ /* 0x100fe200078e0a11 */
[----:B------:R-:W-:Y:S04]  /*0080*/  BSSY.RECONVERGENT B1, `(.L_x_20) ;  /* 0x0000024000017945 */ /* 0x000fe80003800200 */
[C---:B------:R-:W-:Y:S02]  /*0090*/  ISETP.GE.U32.AND P0, PT, R0.reuse, 0xf00, PT ;  /* 0x00000f000000780c */ /* 0x040fe40003f06070 */
[----:B------:R-:W-:Y:S01]  /*00a0*/  LEA.HI R4, R0, 0x1, RZ, 0x18 ;  /* 0x0000000100047811 */ /* 0x000fe200078fc0ff */
[----:B------:R-:W-:-:S03]  /*00b0*/  IMAD.MOV.U32 R0, RZ, RZ, R17 ;  /* 0x000000ffff007224 */ /* 0x000fc600078e0011 */
[----:B------:R-:W-:-:S04]  /*00c0*/  LOP3.LUT R5, R4, 0xf, RZ, 0xc0, !PT ;  /* 0x0000000f04057812 */ /* 0x000fc800078ec0ff */
[----:B------:R-:W-:-:S03]  /*00d0*/  ISETP.NE.AND P1, PT, R5, RZ, PT ;  /* 0x000000ff0500720c */ /* 0x000fc60003f25270 */
[----:B------:R-:W-:Y:S10]  /*00e0*/  @!P0 BRA `(.L_x_21) ;  /* 0x0000000000748947 */ /* 0x000ff40003800000 */
[----:B------:R-:W0:Y:S01]  /*00f0*/  S2UR UR5, SR_CgaCtaId ;  /* 0x00000000000579c3 */ /* 0x000e220000008800 */
[----:B------:R-:W-:Y:S01]  /*0100*/  UMOV UR4, 0x400 ;  /* 0x0000040000047882 */ /* 0x000fe20000000000 */
[----:B------:R-:W-:Y:S01]  /*0110*/  LOP3.LUT R2, R4, 0x1fffff0, RZ, 0xc0, !PT ;  /* 0x01fffff004027812 */ /* 0x000fe200078ec0ff */
[----:B------:R-:W-:-:S04]  /*0120*/  IMAD.MOV.U32 R0, RZ, RZ, R17 ;  /* 0x000000ffff007224 */ /* 0x000fc800078e0011 */
[----:B------:R-:W-:Y:S01]  /*0130*/  IMAD.MOV R2, RZ, RZ, -R2 ;  /* 0x000000ffff027224 */ /* 0x000fe200078e0a02 */
[----:B0-----:R-:W-:-:S06]  /*0140*/  ULEA UR4, UR5, UR4, 0x18 ;  /* 0x0000000405047291 */ /* 0x001fcc000f8ec0ff */
[----:B------:R-:W-:-:S04]  /*0150*/  LEA R3, R17, UR4, 0x2 ;  /* 0x0000000411037c11 */ /* 0x000fc8000f8e10ff */
[----:B------:R-:W-:-:S07]  /*0160*/  IADD3 R3, PT, PT, R3, 0x2000, RZ ;  /* 0x0000200003037810 */ /* 0x000fce0007ffe0ff */
.L_x_22:
[----:B------:R-:W-:Y:S01]  /*0170*/  VIADD R2, R2, 0x10 ;  /* 0x0000001002027836 */ /* 0x000fe20000000000 */
[----:B------:R-:W-:Y:S01]  /*0180*/  STS [R3+-0x2000], RZ ;  /* 0xffe000ff03007388 */ /* 0x000fe20000000800 */
[----:B------:R-:W-:-:S03]  /*0190*/  VIADD R0, R0, 0x1000 ;  /* 0x0000100000007836 */ /* 0x000fc60000000000 */
[----:B------:R-:W-:Y:S01]  /*01a0*/  ISETP.NE.AND P0, PT, R2, RZ, PT ;  /* 0x000000ff0200720c */ /* 0x000fe20003f05270 */
[----:B------:R-:W-:Y:S04]  /*01b0*/  STS [R3+-0x1c00], RZ ;  /* 0xffe400ff03007388 */ /* 0x000fe80000000800 */
[----:B------:R-:W-:Y:S04]  /*01c0*/  STS [R3+-0x1800], RZ ;  /* 0xffe800ff03007388 */ /* 0x000fe80000000800 */
[----:B------:R-:W-:Y:S04]  /*01d0*/  STS [R3+-0x1400], RZ ;  /* 0xffec00ff03007388 */ /* 0x000fe80000000800 */
[----:B------:R-:W-:Y:S04]  /*01e0*/  STS [R3+-0x1000], RZ ;  /* 0xfff000ff03007388 */ /* 0x000fe80000000800 */
[----:B------:R-:W-:Y:S04]  /*01f0*/  STS [R3+-0xc00], RZ ;  /* 0xfff400ff03007388 */ /* 0x000fe80000000800 */
[----:B------:R-:W-:Y:S04]  /*0200*/  STS [R3+-0x800], RZ ;  /* 0xfff800ff03007388 */ /* 0x000fe80000000800 */
[----:B------:R-:W-:Y:S04]  /*0210*/  STS [R3+-0x400], RZ ;  /* 0xfffc00ff03007388 */ /* 0x000fe80000000800 */
[----:B------:R-:W-:Y:S04]  /*0220*/  STS [R3], RZ ;  /* 0x000000ff03007388 */ /* 0x000fe80000000800 */
[----:B------:R-:W-:Y:S04]  /*0230*/  STS [R3+0x400], RZ ;  /* 0x000400ff03007388 */ /* 0x000fe80000000800 */
[----:B------:R-:W-:Y:S04]  /*0240*/  STS [R3+0x800], RZ ;  /* 0x000800ff03007388 */ /* 0x000fe80000000800 */
[----:B------:R-:W-:Y:S04]  /*0250*/  STS [R3+0xc00], RZ ;  /* 0x000c00ff03007388 */ /* 0x000fe80000000800 */
[----:B------:R-:W-:Y:S04]  /*0260*/  STS [R3+0x1000], RZ ;  /* 0x001000ff03007388 */ /* 0x000fe80000000800 */
[----:B------:R-:W-:Y:S04]  /*0270*/  STS [R3+0x1400], RZ ;  /* 0x001400ff03007388 */ /* 0x000fe80000000800 */
[----:B------:R-:W-:Y:S04]  /*0280*/  STS [R3+0x1800], RZ ;  /* 0x001800ff03007388 */ /* 0x000fe80000000800 */
[----:B------:R0:W-:Y:S02]  /*0290*/  STS [R3+0x1c00], RZ ;  /* 0x001c00ff03007388 */ /* 0x0001e40000000800 */
[----:B0-----:R-:W-:Y:S01]  /*02a0*/  VIADD R3, R3, 0x4000 ;  /* 0x0000400003037836 */ /* 0x001fe20000000000 */
[----:B------:R-:W-:Y:S06]  /*02b0*/  @P0 BRA `(.L_x_22) ;  /* 0xfffffffc00ac0947 */ /* 0x000fec000383ffff */
.L_x_21:
[----:B------:R-:W-:Y:S05]  /*02c0*/  BSYNC.RECONVERGENT B1 ;  /* 0x0000000000017941 */ /* 0x000fea0003800200 */
.L_x_20:
[----:B------:R-:W-:Y:S05]  /*02d0*/  @!P1 BRA `(.L_x_19) ;  /* 0x0000000000b89947 */ /* 0x000fea0003800000 */
[----:B------:R-:W-:Y:S01]  /*02e0*/  ISETP.GE.U32.AND P0, PT, R5, 0x8, PT ;  /* 0x000000080500780c */ /* 0x000fe20003f06070 */
[----:B------:R-:W-:Y:S01]  /*02f0*/  BSSY.RECONVERGENT B1, `(.L_x_23) ;  /* 0x0000011000017945 */ /* 0x000fe20003800200 */
[----:B------:R-:W-:-:S04]  /*0300*/  LOP3.LUT R3, R4, 0x7, RZ, 0xc0, !PT ;  /* 0x0000000704037812 */ /* 0x000fc800078ec0ff */
[----:B------:R-:W-:-:S07]  /*0310*/  ISETP.NE.AND P1, PT, R3, RZ, PT ;  /* 0x000000ff0300720c */ /* 0x000fce0003f25270 */
[----:B------:R-:W-:Y:S06]  /*0320*/  @!P0 BRA `(.L_x_24) ;  /* 0x0000000000348947 */ /* 0x000fec0003800000 */
[----:B------:R-:W0:Y:S01]  /*0330*/  S2UR UR5, SR_CgaCtaId ;  /* 0x00000000000579c3 */ /* 0x000e220000008800 */
[----:B------:R-:W-:Y:S02]  /*0340*/  UMOV UR4, 0x400 ;  /* 0x0000040000047882 */ /* 0x000fe40000000000 */
[----:B0-----:R-:W-:-:S06]  /*0350*/  ULEA UR4, UR5, UR4, 0x18 ;  /* 0x0000000405047291 */ /* 0x001fcc000f8ec0ff */
[C---:B------:R-:W-:Y:S01]  /*0360*/  LEA R2, R0.reuse, UR4, 0x2 ;  /* 0x0000000400027c11 */ /* 0x040fe2000f8e10ff */
[----:B------:R-:W-:-:S04]  /*0370*/  VIADD R0, R0, 0x800 ;  /* 0x0000080000007836 */ /* 0x000fc80000000000 */
[----:B------:R0:W-:Y:S04]  /*0380*/  STS [R2], RZ ;  /* 0x000000ff02007388 */ /* 0x0001e80000000800 */
[----:B------:R0:W-:Y:S04]  /*0390*/  STS [R2+0x400], RZ ;  /* 0x000400ff02007388 */ /* 0x0001e80000000800 */
[----:B------:R0:W-:Y:S04]  /*03a0*/  STS [R2+0x800], RZ ;  /* 0x000800ff02007388 */ /* 0x0001e80000000800 */
[----:B------:R0:W-:Y:S04]  /*03b0*/  STS [R2+0xc00], RZ ;  /* 0x000c00ff02007388 */ /* 0x0001e80000000800 */
[----:B------:R0:W-:Y:S04]  /*03c0*/  STS [R2+0x1000], RZ ;  /* 0x001000ff02007388 */ /* 0x0001e80000000800 */
[----:B------:R0:W-:Y:S04]  /*03d0*/  STS [R2+0x1400], RZ ;  /* 0x001400ff02007388 */ /* 0x0001e80000000800 */
[----:B------:R0:W-:Y:S04]  /*03e0*/  STS [R2+0x1800], RZ ;  /* 0x001800ff02007388 */ /* 0x0001e80000000800 */
[----:B------:R0:W-:Y:S02]  /*03f0*/  STS [R2+0x1c00], RZ ;  /* 0x001c00ff02007388 */ /* 0x0001e40000000800 */
.L_x_24:
[----:B------:R-:W-:Y:S05]  /*0400*/  BSYNC.RECONVERGENT B1 ;  /* 0x0000000000017941 */ /* 0x000fea0003800200 */
.L_x_23:
[----:B------:R-:W-:Y:S05]  /*0410*/  @!P1 BRA `(.L_x_19) ;  /* 0x0000000000689947 */ /* 0x000fea0003800000 */
[----:B------:R-:W-:Y:S01]  /*0420*/  ISETP.GE.U32.AND P0, PT, R3, 0x4, PT ;  /* 0x000000040300780c */ /* 0x000fe20003f06070 */
[----:B------:R-:W-:Y:S01]  /*0430*/  BSSY.RECONVERGENT B1, `(.L_x_25) ;  /* 0x000000d000017945 */ /* 0x000fe20003800200 */
[----:B0-----:R-:W-:-:S04]  /*0440*/  LOP3.LUT R2, R4, 0x3, RZ, 0xc0, !PT ;  /* 0x0000000304027812 */ /* 0x001fc800078ec0ff */
[----:B------:R-:W-:-:S07]  /*0450*/  ISETP.NE.AND P1, PT, R2, RZ, PT ;  /* 0x000000ff0200720c */ /* 0x000fce0003f25270 */
[----:B------:R-:W-:Y:S06]  /*0460*/  @!P0 BRA `(.L_x_26) ;  /* 0x0000000000248947 */ /* 0x000fec0003800000 */
[----:B------:R-:W0:Y:S01]  /*0470*/  S2UR UR5, SR_CgaCtaId ;  /* 0x00000000000579c3 */ /* 0x000e220000008800 */
[----:B------:R-:W-:Y:S02]  /*0480*/  UMOV UR4, 0x400 ;  /* 0x0000040000047882 */ /* 0x000fe40000000000 */
[----:B0-----:R-:W-:-:S06]  /*0490*/  ULEA UR4, UR5, UR4, 0x18 ;  /* 0x0000000405047291 */ /* 0x001fcc000f8ec0ff */
[C---:B------:R-:W-:Y:S02]  /*04a0*/  LEA R3, R0.reuse, UR4, 0x2 ;  /* 0x0000000400037c11 */ /* 0x040fe4000f8e10ff */
[----:B------:R-:W-:-:S03]  /*04b0*/  IADD3 R0, PT, PT, R0, 0x400, RZ ;  /* 0x0000040000007810 */ /* 0x000fc60007ffe0ff */
[----:B------:R0:W-:Y:S04]  /*04c0*/  STS [R3], RZ ;  /* 0x000000ff03007388 */ /* 0x0001e80000000800 */
[----:B------:R0:W-:Y:S04]  /*04d0*/  STS [R3+0x400], RZ ;  /* 0x000400ff03007388 */ /* 0x0001e80000000800 */
[----:B------:R0:W-:Y:S04]  /*04e0*/  STS [R3+0x800], RZ ;  /* 0x000800ff03007388 */ /* 0x0001e80000000800 */
[----:B------:R0:W-:Y:S02]  /*04f0*/  STS [R3+0xc00], RZ ;  /* 0x000c00ff03007388 */ /* 0x0001e40000000800 */
.L_x_26:
[----:B------:R-:W-:Y:S05]  /*0500*/  BSYNC.RECONVERGENT B1 ;  /* 0x0000000000017941 */ /* 0x000fea0003800200 */
.L_x_25:
[----:B------:R-:W-:Y:S05]  /*0510*/  @!P1 BRA `(.L_x_19) ;  /* 0x0000000000289947 */ /* 0x000fea0003800000 */
[----:B------:R-:W1:Y:S01]  /*0520*/  S2UR UR5, SR_CgaCtaId ;  /* 0x00000000000579c3 */ /* 0x000e620000008800 */
[----:B------:R-:W-:Y:S01]  /*0530*/  UMOV UR4, 0x400 ;  /* 0x0000040000047882 */ /* 0x000fe20000000000 */
[----:B------:R-:W-:Y:S01]  /*0540*/  IMAD.MOV R2, RZ, RZ, -R2 ;  /* 0x000000ffff027224 */ /* 0x000fe200078e0a02 */
[----:B-1----:R-:W-:-:S06]  /*0550*/  ULEA UR4, UR5, UR4, 0x18 ;  /* 0x0000000405047291 */ /* 0x002fcc000f8ec0ff */
[----:B------:R-:W-:-:S07]  /*0560*/  LEA R0, R0, UR4, 0x2 ;  /* 0x0000000400007c11 */ /* 0x000fce000f8e10ff */
.L_x_27:
[----:B------:R-:W-:Y:S01]  /*0570*/  VIADD R2, R2, 0x1 ;  /* 0x0000000102027836 */ /* 0x000fe20000000000 */
[----:B------:R1:W-:Y:S04]  /*0580*/  STS [R0], RZ ;  /* 0x000000ff00007388 */ /* 0x0003e80000000800 */
[----:B------:R-:W-:Y:S01]  /*0590*/  ISETP.NE.AND P0, PT, R2, RZ, PT ;  /* 0x000000ff0200720c */ /* 0x000fe20003f05270 */
[----:B-1----:R-:W-:-:S12]  /*05a0*/  VIADD R0, R0, 0x400 ;  /* 0x0000040000007836 */ /* 0x002fd80000000000 */
[----:B------:R-:W-:Y:S05]  /*05b0*/  @P0 BRA `(.L_x_27) ;  /* 0xfffffffc00ec0947 */ /* 0x000fea000383ffff */
.L_x_19:
[----:B------:R-:W-:Y:S05]  /*05c0*/  BSYNC.RECONVERGENT B0 ;  /* 0x0000000000007941 */ /* 0x000fea0003800200 */
.L_x_18:
[----:B------:R-:W1:Y:S01]  /*05d0*/  LDC R5, c[0x0][0x39c] ;  /* 0x0000e700ff057b82 */ /* 0x000e620000000800 */
[----:B------:R-:W2:Y:S01]  /*05e0*/  LDCU.64 UR4, c[0x0][0x390] ;  /* 0x00007200ff0477ac */ /* 0x000ea20008000a00 */
[----:B0-----:R-:W-:Y:S01]  /*05f0*/  LEA R2, R15, R17, 0x8 ;  /* 0x000000110f027211 */ /* 0x001fe200078e40ff */
[----:B------:R-:W-:Y:S01]  /*0600*/  BSSY.RECONVERGENT B0, `(.L_x_28) ;  /* 0x00000e4000007945 */ /* 0x000fe20003800200 */
[----:B------:R-:W0:Y:S04]  /*0610*/  LDCU.64 UR6, c[0x0][0x358] ;  /* 0x00006b00ff0677ac */ /* 0x000e280008000a00 */
[----:B------:R-:W-:Y:S01]  /*0620*/  BAR.SYNC.DEFER_BLOCKING 0x0 ;  /* 0x0000000000007b1d */ /* 0x000fe20000010000 */
[----:B--2---:R-:W-:Y:S02]  /*0630*/  ISETP.GE.U32.AND P1, PT, R2, UR4, PT ;  /* 0x0000000402007c0c */ /* 0x004fe4000bf26070 */
[----:B-1----:R-:W-:-:S04]  /*0640*/  ISETP.GE.AND P0, PT, R5, 0x1, PT ;  /* 0x000000010500780c */ /* 0x002fc80003f06270 */
[----:B------:R-:W-:-:S13]  /*0650*/  ISETP.GE.OR.EX P0, PT, RZ, UR5, !P0, P1 ;  /* 0x00000005ff007c0c */ /* 0x000fda000c706710 */
[----:B0-----:R-:W-:Y:S05]  /*0660*/  @P0 BRA `(.L_x_29) ;  /* 0x0000000c00740947 */ /* 0x001fea0003800000 */
[----:B------:R-:W0:Y:S01]  /*0670*/  S2R R3, SR_CgaCtaId ;  /* 0x0000000000037919 */ /* 0x000e220000008800 */
[C---:B------:R-:W-:Y:S01]  /*0680*/  ISETP.GE.U32.AND P0, PT, R5.reuse, 0x8, PT ;  /* 0x000000080500780c */ /* 0x040fe20003f06070 */
[----:B------:R-:W-:Y:S01]  /*0690*/  IMAD.MOV.U32 R4, RZ, RZ, RZ ;  /* 0x000000ffff047224 */ /* 0x000fe200078e00ff */
[----:B------:R-:W-:Y:S02]  /*06a0*/  MOV R0, 0x400 ;  /* 0x0000040000007802 */ /* 0x000fe40000000f00 */
[----:B------:R-:W-:Y:S02]  /*06b0*/  LOP3.LUT R10, R5, 0x7, RZ, 0xc0, !PT ;  /* 0x00000007050a7812 */ /* 0x000fe400078ec0ff */
[----:B0-----:R-:W-:Y:S01]  /*06c0*/  LEA R0, R3, R0, 0x18 ;  /* 0x0000000003007211 */ /* 0x001fe200078ec0ff */
[----:B------:R-:W-:-:S04]  /*06d0*/  IMAD R3, R2, R5, RZ ;  /* 0x0000000502037224 */ /* 0x000fc800078e02ff */
[----:B------:R-:W-:Y:S02]  /*06e0*/  IMAD R2, R6, 0x4, R0 ;  /* 0x0000000406027824 */ /* 0x000fe400078e0200 */
[----:B------:R-:W-:Y:S05]  /*06f0*/  @!P0 BRA `(.L_x_30) ;  /* 0x0000000400908947 */ /* 0x000fea0003800000 */
[----:B------:R-:W0:Y:S01]  /*0700*/  LDC.64 R8, c[0x0][0x380] ;  /* 0x0000e000ff087b82 */ /* 0x000e220000000a00 */
[----:B------:R-:W-:-:S05]  /*0710*/  LOP3.LUT R4, R5, 0x7ffffff8, RZ, 0xc0, !PT ;  /* 0x7ffffff805047812 */ /* 0x000fca00078ec0ff */
[----:B------:R-:W-:Y:S02]  /*0720*/  IMAD.MOV R5, RZ, RZ, -R4 ;  /* 0x000000ffff057224 */ /* 0x000fe400078e0a04 */
[----:B------:R-:W1:Y:S01]  /*0730*/  LDC.64 R6, c[0x0][0x3a0] ;  /* 0x0000e800ff067b82 */ /* 0x000e620000000a00 */
[----:B0-----:R-:W-:-:S03]  /*0740*/  IMAD.WIDE.U32 R8, R3, 0x4, R8 ;  /* 0x0000000403087825 */ /* 0x001fc600078e0008 */
[----:B------:R-:W-:-:S04]  /*0750*/  IADD3 R8, P0, PT, R8, 0x10, RZ ;  /* 0x0000001008087810 */ /* 0x000fc80007f1e0ff */
[----:B------:R-:W-:-:S09]  /*0760*/  IADD3.X R9, PT, PT, RZ, R9, RZ, P0, !PT ;  /* 0x00000009ff097210 */ /* 0x000fd200007fe4ff */
.L_x_55:
[----:B-1----:R-:W1:Y:S01]  /*0770*/  LDG.E R11, desc[UR6][R8.64+-0x10] ;  /* 0xfffff006080b7981 */ /* 0x002e62000c1e1900 */
[----:B------:R-:W-:Y:S01]  /*0780*/  VIADD R5, R5, 0x8 ;  /* 0x0000000805057836 */ /* 0x000fe20000000000 */
[----:B------:R-:W-:Y:S04]  /*0790*/  BSSY.RECONVERGENT B1, `(.L_x_31) ;  /* 0x000000a000017945 */ /* 0x000fe80003800200 */
[----:B------:R-:W-:Y:S02]  /*07a0*/  ISETP.NE.AND P1, PT, R5, RZ, PT ;  /* 0x000000ff0500720c */ /* 0x000fe40003f25270 */
[----:B-1----:R-:W-:-:S04]  /*07b0*/  ISETP.GE.AND P0, PT, R11, R7, PT ;  /* 0x000000070b00720c */ /* 0x002fc80003f06270 */
[----:B------:R-:W-:-:S13]  /*07c0*/  ISETP.LT.OR P0, PT, R11, R6, P0 ;  /* 0x000000060b00720c */ /* 0x000fda0000701670 */
[----:B0-234-:R-:W-:Y:S05]  /*07d0*/  @P0 BRA `(.L_x_32) ;  /* 0x0000000000100947 */ /* 0x01dfea0003800000 */
[----:B------:R-:W-:-:S04]  /*07e0*/  IMAD.IADD R11, R11, 0x1, -R6 ;  /* 0x000000010b0b7824 */ /* 0x000fc800078e0a06 */
[----:B------:R-:W-:-:S05]  /*07f0*/  IMAD R11, R11, 0x4, R0 ;  /* 0x000000040b0b7824 */ /* 0x000fca00078e0200 */
[----:B------:R1:W-:Y:S01]  /*0800*/  ATOMS.POPC.INC.32 RZ, [R11+URZ] ;  /* 0x000000000bff7f8c */ /* 0x0003e2000d8000ff */
[----:B------:R-:W-:Y:S05]  /*0810*/  BRA `(.L_x_33) ;  /* 0x0000000000047947 */ /* 0x000fea0003800000 */
.L_x_32:
[----:B------:R0:W-:Y:S02]  /*0820*/  ATOMS.POPC.INC.32 RZ, [R2+URZ] ;  /* 0x0000000002ff7f8c */ /* 0x0001e4000d8000ff */
.L_x_33:
[----:B------:R-:W-:Y:S05]  /*0830*/  BSYNC.RECONVERGENT B1 ;  /* 0x0000000000017941 */ /* 0x000fea0003800200 */
.L_x_31:
[----:B-1----:R-:W2:Y:S01]  /*0840*/  LDG.E R11, desc[UR6][R8.64+-0xc] ;  /* 0xfffff406080b7981 */ /* 0x002ea2000c1e1900 */
[----:B------:R-:W-:Y:S01]  /*0850*/  BSSY.RECONVERGENT B1, `(.L_x_34) ;  /* 0x0000009000017945 */ /* 0x000fe20003800200 */
[C---:B--2---:R-:W-:Y:S02]  /*0860*/  ISETP.GE.AND P0, PT, R11.reuse, R7, PT ;  /* 0x000000070b00720c */ /* 0x044fe40003f06270 */
[----:B------:R-:W-:-:S13]  /*0870*/  ISETP.GE.AND P2, PT, R11, R6, PT ;  /* 0x000000060b00720c */ /* 0x000fda0003f46270 */
[----:B------:R-:W-:Y:S05]  /*0880*/  @!P0 BRA P2, `(.L_x_35) ;  /* 0x0000000000088947 */ /* 0x000fea0001000000 */
[----:B------:R2:W-:Y:S01]  /*0890*/  ATOMS.POPC.INC.32 RZ, [R2+URZ] ;  /* 0x0000000002ff7f8c */ /* 0x0005e2000d8000ff */
[----:B------:R-:W-:Y:S05]  /*08a0*/  BRA `(.L_x_36) ;  /* 0x00000000000c7947 */ /* 0x000fea0003800000 */
.L_x_35:
[----:B------:R-:W-:-:S05]  /*08b0*/  IADD3 R11, PT, PT, R11, -R6, RZ ;  /* 0x800000060b0b7210 */ /* 0x000fca0007ffe0ff */
[----:B------:R-:W-:-:S05]  /*08c0*/  IMAD R11, R11, 0x4, R0 ;  /* 0x000000040b0b7824 */ /* 0x000fca00078e0200 */
[----:B------:R1:W-:Y:S02]  /*08d0*/  ATOMS.POPC.INC.32 RZ, [R11+URZ] ;  /* 0x000000000bff7f8c */ /* 0x0003e4000d8000ff */
.L_x_36:
[----:B------:R-:W-:Y:S05]  /*08e0*/  BSYNC.RECONVERGENT B1 ;  /* 0x0000000000017941 */ /* 0x000fea0003800200 */
.L_x_34:
[----:B-1----:R-:W3:Y:S01]  /*08f0*/  LDG.E R11, desc[UR6][R8.64+-0x8] ;  /* 0xfffff806080b7981 */ /* 0x002ee2000c1e1900 */
[----:B------:R-:W-:Y:S01]  /*0900*/  BSSY.RECONVERGENT B1, `(.L_x_37) ;  /* 0x0000009000017945 */ /* 0x000fe20003800200 */
[C---:B---3--:R-:W-:Y:S02]  /*0910*/  ISETP.GE.AND P0, PT, R11.reuse, R7, PT ;  /* 0x000000070b00720c */ /* 0x048fe40003f06270 */
[----:B------:R-:W-:-:S13]  /*0920*/  ISETP.GE.AND P2, PT, R11, R6, PT ;  /* 0x000000060b00720c */ /* 0x000fda0003f46270 */
[----:B------:R-:W-:Y:S05]  /*0930*/  @!P0 BRA P2, `(.L_x_38) ;  /* 0x0000000000088947 */ /* 0x000fea0001000000 */
[----:B------:R3:W-:Y:S01]  /*0940*/  ATOMS.POPC.INC.32 RZ, [R2+URZ] ;  /* 0x0000000002ff7f8c */ /* 0x0007e2000d8000ff */
[----:B------:R-:W-:Y:S05]  /*0950*/  BRA `(.L_x_39) ;  /* 0x00000000000c7947 */ /* 0x000fea0003800000 */
.L_x_38:
[----:B------:R-:W-:-:S04]  /*0960*/  IMAD.IADD R11, R11, 0x1, -R6 ;  /* 0x000000010b0b7824 */ /* 0x000fc800078e0a06 */
[----:B------:R-:W-:-:S05]  /*0970*/  IMAD R11, R11, 0x4, R0 ;  /* 0x000000040b0b7824 */ /* 0x000fca00078e0200 */
[----:B------:R1:W-:Y:S02]  /*0980*/  ATOMS.POPC.INC.32 RZ, [R11+URZ] ;  /* 0x000000000bff7f8c */ /* 0x0003e4000d8000ff */
.L_x_39:
[----:B------:R-:W-:Y:S05]  /*0990*/  BSYNC.RECONVERGENT B1 ;  /* 0x0000000000017941 */ /* 0x000fea0003800200 */
.L_x_37:
[----:B-1----:R-:W4:Y:S01]  /*09a0*/  LDG.E R11, desc[UR6][R8.64+-0x4] ;  /* 0xfffffc06080b7981 */ /* 0x002f22000c1e1900 */
[----:B------:R-:W-:Y:S01]  /*09b0*/  BSSY.RECONVERGENT B1, `(.L_x_40) ;  /* 0x0000009000017945 */ /* 0x000fe20003800200 */
[C---:B----4-:R-:W-:Y:S02]  /*09c0*/  ISETP.GE.AND P0, PT, R11.reuse, R7, PT ;  /* 0x000000070b00720c */ /* 0x050fe40003f06270 */
[----:B------:R-:W-:-:S13]  /*09d0*/  ISETP.GE.AND P2, PT, R11, R6, PT ;  /* 0x000000060b00720c */ /* 0x000fda0003f46270 */
[----:B------:R-:W-:Y:S05]  /*09e0*/  @!P0 BRA P2, `(.L_x_41) ;  /* 0x0000000000088947 */ /* 0x000fea0001000000 */
[----:B------:R4:W-:Y:S01]  /*09f0*/  ATOMS.POPC.INC.32 RZ, [R2+URZ] ;  /* 0x0000000002ff7f8c */ /* 0x0009e2000d8000ff */
[----:B------:R-:W-:Y:S05]  /*0a00*/  BRA `(.L_x_42) ;  /* 0x00000000000c7947 */ /* 0x000fea0003800000 */
.L_x_41:
[----:B------:R-:W-:-:S05]  /*0a10*/  IADD3 R11, PT, PT, R11, -R6, RZ ;  /* 0x800000060b0b7210 */ /* 0x000fca0007ffe0ff */
[----:B------:R-:W-:-:S05]  /*0a20*/  IMAD R11, R11, 0x4, R0 ;  /* 0x000000040b0b7824 */ /* 0x000fca00078e0200 */
[----:B------:R1:W-:Y:S02]  /*0a30*/  ATOMS.POPC.INC.32 RZ, [R11+URZ] ;  /* 0x000000000bff7f8c */ /* 0x0003e4000d8000ff */
.L_x_42:
[----:B------:R-:W-:Y:S05]  /*0a40*/  BSYNC.RECONVERGENT B1 ;  /* 0x0000000000017941 */ /* 0x000fea0003800200 */
.L_x_40:
[----:B-1----:R-:W5:Y:S01]  /*0a50*/  LDG.E R11, desc[UR6][R8.64] ;  /* 0x00000006080b7981 */ /* 0x002f62000c1e1900 */
[----:B------:R-:W-:Y:S01]  /*0a60*/  BSSY.RECONVERGENT B1, `(.L_x_43) ;  /* 0x0000009000017945 */ /* 0x000fe20003800200 */
[C---:B-----5:R-:W-:Y:S02]  /*0a70*/  ISETP.GE.AND P0, PT, R11.reuse, R7, PT ;  /* 0x000000070b00720c */ /* 0x060fe40003f06270 */
[----:B------:R-:W-:-:S13]  /*0a80*/  ISETP.GE.AND P2, PT, R11, R6, PT ;  /* 0x000000060b00720c */ /* 0x000fda0003f46270 */
[----:B------:R-:W-:Y:S05]  /*0a90*/  @!P0 BRA P2, `(.L_x_44) ;  /* 0x0000000000088947 */ /* 0x000fea0001000000 */
[----:B------:R1:W-:Y:S01]  /*0aa0*/  ATOMS.POPC.INC.32 RZ, [R2+URZ] ;  /* 0x0000000002ff7f8c */ /* 0x0003e2000d8000ff */
[----:B------:R-:W-:Y:S05]  /*0ab0*/  BRA `(.L_x_45) ;  /* 0x00000000000c7947 */ /* 0x000fea0003800000 */
.L_x_44:
[----:B------:R-:W-:-:S04]  /*0ac0*/  IMAD.IADD R11, R11, 0x1, -R6 ;  /* 0x000000010b0b7824 */ /* 0x000fc800078e0a06 */
[----:B------:R-:W-:-:S05]  /*0ad0*/  IMAD R11, R11, 0x4, R0 ;  /* 0x000000040b0b7824 */ /* 0x000fca00078e0200 */
[----:B------:R1:W-:Y:S02]  /*0ae0*/  ATOMS.POPC.INC.32 RZ, [R11+URZ] ;  /* 0x000000000bff7f8c */ /* 0x0003e4000d8000ff */
.L_x_45:
[----:B------:R-:W-:Y:S05]  /*0af0*/  BSYNC.RECONVERGENT B1 ;  /* 0x0000000000017941 */ /* 0x000fea0003800200 */
.L_x_43:
[----:B-1----:R-:W5:Y:S01]  /*0b00*/  LDG.E R11, desc[UR6][R8.64+0x4] ;  /* 0x00000406080b7981 */ /* 0x002f62000c1e1900 */
[----:B------:R-:W-:Y:S01]  /*0b10*/  BSSY.RECONVERGENT B1, `(.L_x_46) ;  /* 0x0000009000017945 */ /* 0x000fe20003800200 */
[C---:B-----5:R-:W-:Y:S02]  /*0b20*/  ISETP.GE.AND P0, PT, R11.reuse, R7, PT ;  /* 0x000000070b00720c */ /* 0x060fe40003f06270 */
[----:B------:R-:W-:-:S13]  /*0b30*/  ISETP.GE.AND P2, PT, R11, R6, PT ;  /* 0x000000060b00720c */ /* 0x000fda0003f46270 */
[----:B------:R-:W-:Y:S05]  /*0b40*/  @!P0 BRA P2, `(.L_x_47) ;  /* 0x0000000000088947 */ /* 0x000fea0001000000 */
[----:B------:R1:W-:Y:S01]  /*0b50*/  ATOMS.POPC.INC.32 RZ, [R2+URZ] ;  /* 0x0000000002ff7f8c */ /* 0x0003e2000d8000ff */
[----:B------:R-:W-:Y:S05]  /*0b60*/  BRA `(.L_x_48) ;  /* 0x00000000000c7947 */ /* 0x000fea0003800000 */
.L_x_47:
[----:B------:R-:W-:-:S05]  /*0b70*/  IADD3 R11, PT, PT, R11, -R6, RZ ;  /* 0x800000060b0b7210 */ /* 0x000fca0007ffe0ff */
[----:B------:R-:W-:-:S05]  /*0b80*/  IMAD R11, R11, 0x4, R0 ;  /* 0x000000040b0b7824 */ /* 0x000fca00078e0200 */
[----:B------:R1:W-:Y:S02]  /*0b90*/  ATOMS.POPC.INC.32 RZ, [R11+URZ] ;  /* 0x000000000bff7f8c */ /* 0x0003e4000d8000ff */
.L_x_48:
[----:B------:R-:W-:Y:S05]  /*0ba0*/  BSYNC.RECONVERGENT B1 ;  /* 0x0000000000017941 */ /* 0x000fea0003800200 */
.L_x_46:
[----:B-1----:R-:W5:Y:S01]  /*0bb0*/  LDG.E R11, desc[UR6][R8.64+0x8] ;  /* 0x00000806080b7981 */ /* 0x002f62000c1e1900 */
[----:B------:R-:W-:Y:S01]  /*0bc0*/  BSSY.RECONVERGENT B1, `(.L_x_49) ;  /* 0x0000009000017945 */ /* 0x000fe20003800200 */
[C---:B-----5:R-:W-:Y:S02]  /*0bd0*/  ISETP.GE.AND P0, PT, R11.reuse, R7, PT ;  /* 0x000000070b00720c */ /* 0x060fe40003f06270 */
[----:B------:R-:W-:-:S13]  /*0be0*/  ISETP.GE.AND P2, PT, R11, R6, PT ;  /* 0x000000060b00720c */ /* 0x000fda0003f46270 */
[----:B------:R-:W-:Y:S05]  /*0bf0*/  @!P0 BRA P2, `(.L_x_50) ;  /* 0x0000000000088947 */ /* 0x000fea0001000000 */
[----:B------:R1:W-:Y:S01]  /*0c00*/  ATOMS.POPC.INC.32 RZ, [R2+URZ] ;  /* 0x0000000002ff7f8c */ /* 0x0003e2000d8000ff */
[----:B------:R-:W-:Y:S05]  /*0c10*/  BRA `(.L_x_51) ;  /* 0x00000000000c7947 */ /* 0x000fea0003800000 */
.L_x_50:
[----:B------:R-:W-:-:S04]  /*0c20*/  IMAD.IADD R11, R11, 0x1, -R6 ;  /* 0x000000010b0b7824 */ /* 0x000fc800078e0a06 */
[----:B------:R-:W-:-:S05]  /*0c30*/  IMAD R11, R11, 0x4, R0 ;  /* 0x000000040b0b7824 */ /* 0x000fca00078e0200 */
[----:B------:R1:W-:Y:S02]  /*0c40*/  ATOMS.POPC.INC.32 RZ, [R11+URZ] ;  /* 0x000000000bff7f8c */ /* 0x0003e4000d8000ff */
.L_x_51:
[----:B------:R-:W-:Y:S05]  /*0c50*/  BSYNC.RECONVERGENT B1 ;  /* 0x0000000000017941 */ /* 0x000fea0003800200 */
.L_x_49:
[----:B-1----:R-:W5:Y:S01]  /*0c60*/  LDG.E R11, desc[UR6][R8.64+0xc] ;  /* 0x00000c06080b7981 */ /* 0x002f62000c1e1900 */
[----:B------:R-:W-:Y:S01]  /*0c70*/  BSSY.RECONVERGENT B1, `(.L_x_52) ;  /* 0x0000009000017945 */ /* 0x000fe20003800200 */
[C---:B-----5:R-:W-:Y:S02]  /*0c80*/  ISETP.GE.AND P0, PT, R11.reuse, R7, PT ;  /* 0x000000070b00720c */ /* 0x060fe40003f06270 */
[----:B------:R-:W-:-:S13]  /*0c90*/  ISETP.GE.AND P2, PT, R11, R6, PT ;  /* 0x000000060b00720c */ /* 0x000fda0003f46270 */
[----:B------:R-:W-:Y:S05]  /*0ca0*/  @!P0 BRA P2, `(.L_x_53) ;  /* 0x0000000000088947 */ /* 0x000fea0001000000 */
[----:B------:R1:W-:Y:S01]  /*0cb0*/  ATOMS.POPC.INC.32 RZ, [R2+URZ] ;  /* 0x0000000002ff7f8c */ /* 0x0003e2000d8000ff */
[----:B------:R-:W-:Y:S05]  /*0cc0*/  BRA `(.L_x_54) ;  /* 0x00000000000c7947 */ /* 0x000fea0003800000 */
.L_x_53:
[----:B------:R-:W-:-:S05]  /*0cd0*/  IADD3 R11, PT, PT, R11, -R6, RZ ;  /* 0x800000060b0b7210 */ /* 0x000fca0007ffe0ff */
[----:B------:R-:W-:-:S05]  /*0ce0*/  IMAD R11, R11, 0x4, R0 ;  /* 0x000000040b0b7824 */ /* 0x000fca00078e0200 */
[----:B------:R1:W-:Y:S02]  /*0cf0*/  ATOMS.POPC.INC.32 RZ, [R11+URZ] ;  /* 0x000000000bff7f8c */ /* 0x0003e4000d8000ff */
.L_x_54:
[----:B------:R-:W-:Y:S05]  /*0d00*/  BSYNC.RECONVERGENT B1 ;  /* 0x0000000000017941 */ /* 0x000fea0003800200 */
.L_x_52:
[----:B------:R-:W-:-:S05]  /*0d10*/  IADD3 R8, P0, PT, R8, 0x20, RZ ;  /* 0x0000002008087810 */ /* 0x000fca0007f1e0ff */
[----:B------:R-:W-:Y:S01]  /*0d20*/  IMAD.X R9, RZ, RZ, R9, P0 ;  /* 0x000000ffff097224 */ /* 0x000fe200000e0609 */
[----:B------:R-:W-:Y:S07]  /*0d30*/  @P1 BRA `(.L_x_55) ;  /* 0xfffffff8008c1947 */ /* 0x000fee000383ffff */
.L_x_30:
[----:B------:R-:W-:-:S13]  /*0d40*/  ISETP.NE.AND P0, PT, R10, RZ, PT ;  /* 0x000000ff0a00720c */ /* 0x000fda0003f05270 */
[----:B------:R-:W-:Y:S05]  /*0d50*/  @!P0 BRA `(.L_x_29) ;  /* 0x0000000400b88947 */ /* 0x000fea0003800000 */
[----:B------:R-:W5:Y:S01]  /*0d60*/  LDC R5, c[0x0][0x39c] ;  /* 0x0000e700ff057b82 */ /* 0x000f620000000800 */
[----:B------:R-:W-:Y:S02]  /*0d70*/  ISETP.GE.U32.AND P0, PT, R10, 0x4, PT ;  /* 0x000000040a00780c */ /* 0x000fe40003f06070 */
[----:B-----5:R-:W-:-:S11]  /*0d80*/  LOP3.LUT R12, R5, 0x3, RZ, 0xc0, !PT ;  /* 0x00000003050c7812 */ /* 0x020fd600078ec0ff */
[----:B------:R-:W-:Y:S05]  /*0d90*/  @!P0 BRA `(.L_x_56) ;  /* 0x0000000000d88947 */ /* 0x000fea0003800000 */
[----:B------:R-:W5:Y:S01]  /*0da0*/  LDC.64 R8, c[0x0][0x380] ;  /* 0x0000e000ff087b82 */ /* 0x000f620000000a00 */
[----:B------:R-:W-:-:S04]  /*0db0*/  IMAD.IADD R7, R3, 0x1, R4 ;  /* 0x0000000103077824 */ /* 0x000fc800078e0204 */
[----:B-----5:R-:W-:-:S03]  /*0dc0*/  IMAD.WIDE.U32 R8, R7, 0x4, R8 ;  /* 0x0000000407087825 */ /* 0x020fc600078e0008 */
[----:B------:R-:W5:Y:S03]  /*0dd0*/  LDC.64 R6, c[0x0][0x3a0] ;  /* 0x0000e800ff067b82 */ /* 0x000f660000000a00 */
[----:B------:R-:W5:Y:S01]  /*0de0*/  LDG.E R9, desc[UR6][R8.64] ;  /* 0x0000000608097981 */ /* 0x000f62000c1e1900 */
[----:B------:R-:W-:Y:S01]  /*0df0*/  BSSY.RECONVERGENT B1, `(.L_x_57) ;  /* 0x0000009000017945 */ /* 0x000fe20003800200 */
[C---:B-----5:R-:W-:Y:S02]  /*0e00*/  ISETP.GE.AND P0, PT, R9.reuse, R7, PT ;  /* 0x000000070900720c */ /* 0x060fe40003f06270 */
[----:B------:R-:W-:-:S13]  /*0e10*/  ISETP.GE.AND P1, PT, R9, R6, PT ;  /* 0x000000060900720c */ /* 0x000fda0003f26270 */
[----:B------:R-:W-:Y:S05]  /*0e20*/  @!P0 BRA P1, `(.L_x_58) ;  /* 0x0000000000088947 */ /* 0x000fea0000800000 */
[----:B------:R0:W-:Y:S01]  /*0e30*/  ATOMS.POPC.INC.32 RZ, [R2+URZ] ;  /* 0x0000000002ff7f8c */ /* 0x0001e2000d8000ff */
[----:B------:R-:W-:Y:S05]  /*0e40*/  BRA `(.L_x_59) ;  /* 0x00000000000c7947 */ /* 0x000fea0003800000 */
.L_x_58:
[----:B------:R-:W-:-:S05]  /*0e50*/  IADD3 R9, PT, PT, R9, -R6, RZ ;  /* 0x8000000609097210 */ /* 0x000fca0007ffe0ff */
[----:B------:R-:W-:-:S05]  /*0e60*/  IMAD R9, R9, 0x4, R0 ;  /* 0x0000000409097824 */ /* 0x000fca00078e0200 */
[----:B------:R0:W-:Y:S02]  /*0e70*/  ATOMS.POPC.INC.32 RZ, [R9+URZ] ;  /* 0x0000000009ff7f8c */ /* 0x0001e4000d8000ff */
.L_x_59:
[----:B------:R-:W-:Y:S05]  /*0e80*/  BSYNC.RECONVERGENT B1 ;  /* 0x0000000000017941 */ /* 0x000fea0003800200 */
.L_x_57:
[----:B------:R-:W5:Y:S01]  /*0e90*/  LDCU.64 UR4, c[0x0][0x380] ;  /* 0x00007000ff0477ac */ /* 0x000f620008000a00 */
[----:B0-----:R-:W-:-:S05]  /*0ea0*/  IADD3 R9, P0, PT, R3, R4, RZ ;  /* 0x0000000403097210 */ /* 0x001fca0007f1e0ff */
[----:B------:R-:W-:Y:S01]  /*0eb0*/  IMAD.X R10, RZ, RZ, RZ, P0 ;  /* 0x000000ffff0a7224 */ /* 0x000fe200000e06ff */
[----:B-----5:R-:W-:-:S04]  /*0ec0*/  LEA R8, P0, R9, UR4, 0x2 ;  /* 0x0000000409087c11 */ /* 0x020fc8000f8010ff */
[----:B------:R-:W-:-:S05]  /*0ed0*/  LEA.HI.X R9, R9, UR5, R10, 0x2, P0 ;  /* 0x0000000509097c11 */ /* 0x000fca00080f140a */
[----:B-1----:R-:W5:Y:S01]  /*0ee0*/  LDG.E R11, desc[UR6][R8.64+0x4] ;  /* 0x00000406080b7981 */ /* 0x002f62000c1e1900 */
[----:B------:R-:W-:Y:S01]  /*0ef0*/  BSSY.RECONVERGENT B1, `(.L_x_60) ;  /* 0x0000009000017945 */ /* 0x000fe20003800200 */
[C---:B-----5:R-:W-:Y:S02]  /*0f00*/  ISETP.GE.AND P0, PT, R11.reuse, R7, PT ;  /* 0x000000070b00720c */ /* 0x060fe40003f06270 */
[----:B------:R-:W-:-:S13]  /*0f10*/  ISETP.GE.AND P1, PT, R11, R6, PT ;  /* 0x000000060b00720c */ /* 0x000fda0003f26270 */
[----:B------:R-:W-:Y:S05]  /*0f20*/  @!P0 BRA P1, `(.L_x_61) ;  /* 0x0000000000088947 */ /* 0x000fea0000800000 */
[----:B------:R0:W-:Y:S01]  /*0f30*/  ATOMS.POPC.INC.32 RZ, [R2+URZ] ;  /* 0x0000000002ff7f8c */ /* 0x0001e2000d8000ff */
[----:B------:R-:W-:Y:S05]  /*0f40*/  BRA `(.L_x_62) ;  /* 0x00000000000c7947 */ /* 0x000fea0003800000 */
.L_x_61:
[----:B------:R-:W-:-:S05]  /*0f50*/  IMAD.IADD R11, R11, 0x1, -R6 ;  /* 0x000000010b0b7824 */ /* 0x000fca00078e0a06 */
[----:B------:R-:W-:-:S05]  /*0f60*/  LEA R11, R11, R0, 0x2 ;  /* 0x000000000b0b7211 */ /* 0x000fca00078e10ff */
[----:B------:R1:W-:Y:S02]  /*0f70*/  ATOMS.POPC.INC.32 RZ, [R11+URZ] ;  /* 0x000000000bff7f8c */ /* 0x0003e4000d8000ff */
.L_x_62:
[----:B------:R-:W-:Y:S05]  /*0f80*/  BSYNC.RECONVERGENT B1 ;  /* 0x0000000000017941 */ /* 0x000fea0003800200 */
.L_x_60:
[----:B-1----:R-:W5:Y:S01]  /*0f90*/  LDG.E R11, desc[UR6][R8.64+0x8] ;  /* 0x00000806080b7981 */ /* 0x002f62000c1e1900 */
[----:B------:R-:W-:Y:S01]  /*0fa0*/  BSSY.RECONVERGENT B1, `(.L_x_63) ;  /* 0x0000009000017945 */ /* 0x000fe20003800200 */
[C---:B-----5:R-:W-:Y:S02]  /*0fb0*/  ISETP.GE.AND P0, PT, R11.reuse, R7, PT ;  /* 0x000000070b00720c */ /* 0x060fe40003f06270 */
[----:B------:R-:W-:-:S13]  /*0fc0*/  ISETP.GE.AND P1, PT, R11, R6, PT ;  /* 0x000000060b00720c */ /* 0x000fda0003f26270 */
[----:B------:R-:W-:Y:S05]  /*0fd0*/  @!P0 BRA P1, `(.L_x_64) ;  /* 0x0000000000088947 */ /* 0x000fea0000800000 */
[----:B------:R1:W-:Y:S01]  /*0fe0*/  ATOMS.POPC.INC.32 RZ, [R2+URZ] ;  /* 0x0000000002ff7f8c */ /* 0x0003e2000d8000ff */
[----:B------:R-:W-:Y:S05]  /*0ff0*/  BRA `(.L_x_65) ;  /* 0x00000000000c7947 */ /* 0x000fea0003800000 */
.L_x_64:
[----:B------:R-:W-:-:S04]  /*1000*/  IMAD.IADD R11, R11, 0x1, -R6 ;  /* 0x000000010b0b7824 */ /* 0x000fc800078e0a06 */
[----:B------:R-:W-:-:S05]  /*1010*/  IMAD R11, R11, 0x4, R0 ;  /* 0x000000040b0b7824 */ /* 0x000fca00078e0200 */
[----:B------:R1:W-:Y:S02]  /*1020*/  ATOMS.POPC.INC.32 RZ, [R11+URZ] ;  /* 0x000000000bff7f8c */ /* 0x0003e4000d8000ff */
.L_x_65:
[----:B------:R-:W-:Y:S05]  /*1030*/  BSYNC.RECONVERGENT B1 ;  /* 0x0000000000017941 */ /* 0x000fea0003800200 */
.L_x_63:
[----:B------:R-:W5:Y:S01]  /*1040*/  LDG.E R9, desc[UR6][R8.64+0xc] ;  /* 0x00000c0608097981 */ /* 0x000f62000c1e1900 */
[----:B------:R-:W-:Y:S01]  /*1050*/  BSSY.RECONVERGENT B1, `(.L_x_66) ;  /* 0x0000009000017945 */ /* 0x000fe20003800200 */
[C---:B-----5:R-:W-:Y:S02]  /*1060*/  ISETP.GE.AND P0, PT, R9.reuse, R7, PT ;  /* 0x000000070900720c */ /* 0x060fe40003f06270 */
[----:B------:R-:W-:-:S13]  /*1070*/  ISETP.GE.AND P1, PT, R9, R6, PT ;  /* 0x000000060900720c */ /* 0x000fda0003f26270 */
[----:B------:R-:W-:Y:S05]  /*1080*/  @!P0 BRA P1, `(.L_x_67) ;  /* 0x0000000000088947 */ /* 0x000fea0000800000 */
[----:B------:R0:W-:Y:S01]  /*1090*/  ATOMS.POPC.INC.32 RZ, [R2+URZ] ;  /* 0x0000000002ff7f8c */ /* 0x0001e2000d8000ff */
[----:B------:R-:W-:Y:S05]  /*10a0*/  BRA `(.L_x_68) ;  /* 0x00000000000c7947 */ /* 0x000fea0003800000 */
.L_x_67:
[----:B------:R-:W-:-:S05]  /*10b0*/  IMAD.IADD R7, R9, 0x1, -R6 ;  /* 0x0000000109077824 */ /* 0x000fca00078e0a06 */
[----:B------:R-:W-:-:S05]  /*10c0*/  LEA R7, R7, R0, 0x2 ;  /* 0x0000000007077211 */ /* 0x000fca00078e10ff */
[----:B------:R0:W-:Y:S02]  /*10d0*/  ATOMS.POPC.INC.32 RZ, [R7+URZ] ;  /* 0x0000000007ff7f8c */ /* 0x0001e4000d8000ff */
.L_x_68:
[----:B------:R-:W-:Y:S05]  /*10e0*/  BSYNC.RECONVERGENT B1 ;  /* 0x0000000000017941 */ /* 0x000fea0003800200 */
.L_x_66:
[----:B------:R-:W-:-:S07]  /*10f0*/  VIADD R4, R4, 0x4 ;  /* 0x0000000404047836 */ /* 0x000fce0000000000 */
.L_x_56:
[----:B------:R-:W-:-:S13]  /*1100*/  ISETP.NE.AND P0, PT, R12, RZ, PT ;  /* 0x000000ff0c00720c */ /* 0x000fda0003f05270 */
[----:B------:R-:W-:Y:S05]  /*1110*/  @!P0 BRA `(.L_x_29) ;  /* 0x0000000000c88947 */ /* 0x000fea0003800000 */
[----:B------:R-:W-:-:S13]  /*1120*/  ISETP.NE.AND P0, PT, R12, 0x1, PT ;  /* 0x000000010c00780c */ /* 0x000fda0003f05270 */
[----:B------:R-:W-:Y:S05]  /*1130*/  @!P0 BRA `(.L_x_69) ;  /* 0x0000000000808947 */ /* 0x000fea0003800000 */
[----:B0-----:R-:W0:Y:S01]  /*1140*/  LDC.64 R6, c[0x0][0x380] ;  /* 0x0000e000ff067b82 */ /* 0x001e220000000a00 */
[----:B------:R-:W-:-:S04]  /*1150*/  IMAD.IADD R9, R3, 0x1, R4 ;  /* 0x0000000103097824 */ /* 0x000fc800078e0204 */
[----:B0-----:R-:W-:-:S03]  /*1160*/  IMAD.WIDE.U32 R8, R9, 0x4, R6 ;  /* 0x0000000409087825 */ /* 0x001fc600078e0006 */
[----:B------:R-:W0:Y:S03]  /*1170*/  LDC.64 R6, c[0x0][0x3a0] ;  /* 0x0000e800ff067b82 */ /* 0x000e260000000a00 */
[----:B------:R-:W0:Y:S01]  /*1180*/  LDG.E R9, desc[UR6][R8.64] ;  /* 0x0000000608097981 */ /* 0x000e22000c1e1900 */
[----:B------:R-:W-:Y:S01]  /*1190*/  BSSY.RECONVERGENT B1, `(.L_x_70) ;  /* 0x0000009000017945 */ /* 0x000fe20003800200 */
[C---:B0-----:R-:W-:Y:S02]  /*11a0*/  ISETP.GE.AND P0, PT, R9.reuse, R7, PT ;  /* 0x000000070900720c */ /* 0x041fe40003f06270 */
[----:B------:R-:W-:-:S13]  /*11b0*/  ISETP.GE.AND P1, PT, R9, R6, PT ;  /* 0x000000060900720c */ /* 0x000fda0003f26270 */
[----:B------:R-:W-:Y:S05]  /*11c0*/  @!P0 BRA P1, `(.L_x_71) ;  /* 0x0000000000088947 */ /* 0x000fea0000800000 */
[----:B------:R0:W-:Y:S01]  /*11d0*/  ATOMS.POPC.INC.32 RZ, [R2+URZ] ;  /* 0x0000000002ff7f8c */ /* 0x0001e2000d8000ff */
[----:B------:R-:W-:Y:S05]  /*11e0*/  BRA `(.L_x_72) ;  /* 0x00000000000c7947 */ /* 0x000fea0003800000 */
.L_x_71:
[----:B------:R-:W-:-:S05]  /*11f0*/  IMAD.IADD R9, R9, 0x1, -R6 ;  /* 0x0000000109097824 */ /* 0x000fca00078e0a06 */
[----:B------:R-:W-:-:S05]  /*1200*/  LEA R9, R9, R0, 0x2 ;  /* 0x0000000009097211 */ /* 0x000fca00078e10ff */
[----:B------:R0:W-:Y:S02]  /*1210*/  ATOMS.POPC.INC.32 RZ, [R9+URZ] ;  /* 0x0000000009ff7f8c */ /* 0x0001e4000d8000ff */
.L_x_72:
[----:B------:R-:W-:Y:S05]  /*1220*/  BSYNC.RECONVERGENT B1 ;  /* 0x0000000000017941 */ /* 0x000fea0003800200 */
.L_x_70:
[----:B------:R-:W5:Y:S01]  /*1230*/  LDCU.64 UR4, c[0x0][0x380] ;  /* 0x00007000ff0477ac */ /* 0x000f620008000a00 */
[----:B0-----:R-:W-:-:S05]  /*1240*/  IADD3 R9, P0, PT, R3, R4, RZ ;  /* 0x0000000403097210 */ /* 0x001fca0007f1e0ff */
[----:B------:R-:W-:Y:S01]  /*1250*/  IMAD.X R10, RZ, RZ, RZ, P0 ;  /* 0x000000ffff0a7224 */ /* 0x000fe200000e06ff */
[----:B-----5:R-:W-:-:S04]  /*1260*/  LEA R8, P0, R9, UR4, 0x2 ;  /* 0x0000000409087c11 */ /* 0x020fc8000f8010ff */
[----:B------:R-:W-:-:S06]  /*1270*/  LEA.HI.X R9, R9, UR5, R10, 0x2, P0 ;  /* 0x0000000509097c11 */ /* 0x000fcc00080f140a */
[----:B------:R-:W5:Y:S01]  /*1280*/  LDG.E R9, desc[UR6][R8.64+0x4] ;  /* 0x0000040608097981 */ /* 0x000f62000c1e1900 */
[----:B------:R-:W-:Y:S01]  /*1290*/  BSSY.RECONVERGENT B1, `(.L_x_73) ;  /* 0x0000009000017945 */ /* 0x000fe20003800200 */
[C---:B-----5:R-:W-:Y:S02]  /*12a0*/  ISETP.GE.AND P0, PT, R9.reuse, R7, PT ;  /* 0x000000070900720c */ /* 0x060fe40003f06270 */
[----:B------:R-:W-:-:S13]  /*12b0*/  ISETP.GE.AND P1, PT, R9, R6, PT ;  /* 0x000000060900720c */ /* 0x000fda0003f26270 */
[----:B------:R-:W-:Y:S05]  /*12c0*/  @!P0 BRA P1, `(.L_x_74) ;  /* 0x0000000000088947 */ /* 0x000fea0000800000 */
[----:B------:R0:W-:Y:S01]  /*12d0*/  ATOMS.POPC.INC.32 RZ, [R2+URZ] ;  /* 0x0000000002ff7f8c */ /* 0x0001e2000d8000ff */
[----:B------:R-:W-:Y:S05]  /*12e0*/  BRA `(.L_x_75) ;  /* 0x00000000000c7947 */ /* 0x000fea0003800000 */
.L_x_74:
[----:B------:R-:W-:-:S04]  /*12f0*/  IMAD.IADD R7, R9, 0x1, -R6 ;  /* 0x0000000109077824 */ /* 0x000fc800078e0a06 */
[----:B------:R-:W-:-:S05]  /*1300*/  IMAD R7, R7, 0x4, R0 ;  /* 0x0000000407077824 */ /* 0x000fca00078e0200 */
[----:B------:R0:W-:Y:S02]  /*1310*/  ATOMS.POPC.INC.32 RZ, [R7+URZ] ;  /* 0x0000000007ff7f8c */ /* 0x0001e4000d8000ff */
.L_x_75:
[----:B------:R-:W-:Y:S05]  /*1320*/  BSYNC.RECONVERGENT B1 ;  /* 0x0000000000017941 */ /* 0x000fea0003800200 */
.L_x_73:
[----:B------:R-:W-:-:S07]  /*1330*/  IADD3 R4, PT, PT, R4, 0x2, RZ ;  /* 0x0000000204047810 */ /* 0x000fce0007ffe0ff */
.L_x_69:
[----:B------:R-:W-:-:S04]  /*1340*/  LOP3.LUT R5, R5, 0x1, RZ, 0xc0, !PT ;  /* 0x0000000105057812 */ /* 0x000fc800078ec0ff */
[----:B------:R-:W-:-:S13]  /*1350*/  ISETP.NE.U32.AND P0, PT, R5, 0x1, PT ;  /* 0x000000010500780c */ /* 0x000fda0003f05070 */
[----:B------:R-:W-:Y:S05]  /*1360*/  @P0 BRA `(.L_x_29) ;  /* 0x0000000000340947 */ /* 0x000fea0003800000 */
[----:B0-----:R-:W0:Y:S01]  /*1370*/  LDC.64 R6, c[0x0][0x380] ;  /* 0x0000e000ff067b82 */ /* 0x001e220000000a00 */
[----:B------:R-:W-:-:S04]  /*1380*/  IMAD.IADD R5, R3, 0x1, R4 ;  /* 0x0000000103057824 */ /* 0x000fc800078e0204 */
[----:B0-----:R-:W-:-:S03]  /*1390*/  IMAD.WIDE.U32 R4, R5, 0x4, R6 ;  /* 0x0000000405047825 */ /* 0x001fc600078e0006 */
[----:B------:R-:W0:Y:S03]  /*13a0*/  LDC.64 R6, c[0x0][0x3a0] ;  /* 0x0000e800ff067b82 */ /* 0x000e260000000a00 */
[----:B------:R-:W0:Y:S02]  /*13b0*/  LDG.E R5, desc[UR6][R4.64] ;  /* 0x0000000604057981 */ /* 0x000e24000c1e1900 */
[C---:B0-----:R-:W-:Y:S02]  /*13c0*/  ISETP.GE.AND P0, PT, R5.reuse, R7, PT ;  /* 0x000000070500720c */ /* 0x041fe40003f06270 */
[----:B------:R-:W-:-:S13]  /*13d0*/  ISETP.GE.AND P1, PT, R5, R6, PT ;  /* 0x000000060500720c */ /* 0x000fda0003f26270 */
[----:B------:R-:W-:Y:S05]  /*13e0*/  @!P0 BRA P1, `(.L_x_76) ;  /* 0x0000000000088947 */ /* 0x000fea0000800000 */
[----:B------:R0:W-:Y:S01]  /*13f0*/  ATOMS.POPC.INC.32 RZ, [R2+URZ] ;  /* 0x0000000002ff7f8c */ /* 0x0001e2000d8000ff */
[----:B------:R-:W-:Y:S05]  /*1400*/  BRA `(.L_x_29) ;  /* 0x00000000000c7947 */ /* 0x000fea0003800000 */
.L_x_76:
[----:B------:R-:W-:-:S04]  /*1410*/  IMAD.IADD R3, R5, 0x1, -R6 ;  /* 0x0000000105037824 */ /* 0x000fc800078e0a06 */
[----:B------:R-:W-:-:S05]  /*1420*/  IMAD R3, R3, 0x4, R0 ;  /* 0x0000000403037824 */ /* 0x000fca00078e0200 */
[----:B------:R0:W-:Y:S02]  /*1430*/  ATOMS.POPC.INC.32 RZ, [R3+URZ] ;  /* 0x0000000003ff7f8c */ /* 0x0001e4000d8000ff */
.L_x_29:
[----:B------:R-:W-:Y:S05]  /*1440*/  BSYNC.RECONVERGENT B0 ;  /* 0x0000000000007941 */ /* 0x000fea0003800200 */
.L_x_28:
[----:B------:R-:W5:Y:S08]  /*1450*/  LDC R16, c[0x0][0x398] ;  /* 0x0000e600ff107b82 */ /* 0x000f700000000800 */
[----:B------:R-:W-:Y:S01]  /*1460*/  BAR.SYNC.DEFER_BLOCKING 0x0 ;  /* 0x0000000000007b1d */ /* 0x000fe20000010000 */
[----:B-----5:R-:W-:-:S13]  /*1470*/  ISETP.GT.AND P0, PT, R17, R16, PT ;  /* 0x000000101100720c */ /* 0x020fda0003f04270 */
[----:B------:R-:W-:Y:S05]  /*1480*/  @P0 EXIT ;  /* 0x000000000000094d */ /* 0x000fea0003800000 */
[----:B------:R-:W0:Y:S01]  /*1490*/  LDC.64 R4, c[0x0][0x390] ;  /* 0x0000e400ff047b82 */ /* 0x000e220000000a00 */
[----:B------:R-:W-:Y:S01]  /*14a0*/  BSSY.RECONVERGENT B0, `(.L_x_77) ;  /* 0x0000020000007945 */ /* 0x000fe20003800200 */
[----:B0-----:R-:W-:Y:S02]  /*14b0*/  IADD3 R3, P0, PT, R4, 0xff, RZ ;  /* 0x000000ff04037810 */ /* 0x001fe40007f1e0ff */
[----:B------:R-:W-:-:S03]  /*14c0*/  IADD3 R4, PT, PT, -R17, R16, RZ ;  /* 0x0000001011047210 */ /* 0x000fc60007ffe1ff */
[----:B------:R-:W-:Y:S01]  /*14d0*/  IMAD.X R0, RZ, RZ, R5, P0 ;  /* 0x000000ffff007224 */ /* 0x000fe200000e0605 */
[C---:B-1234-:R-:W-:Y:S02]  /*14e0*/  LOP3.LUT R2, R4.reuse, 0x300, RZ, 0xc0, !PT ;  /* 0x0000030004027812 */ /* 0x05efe400078ec0ff */
[----:B------:R-:W-:Y:S02]  /*14f0*/  ISETP.GE.U32.AND P0, PT, R4, 0x300, PT ;  /* 0x000003000400780c */ /* 0x000fe40003f06070 */
[----:B------:R-:W-:Y:S02]  /*1500*/  ISETP.NE.AND P1, PT, R2, 0x300, PT ;  /* 0x000003000200780c */ /* 0x000fe40003f25270 */
[----:B------:R-:W-:-:S04]  /*1510*/  SHF.R.S32.HI R18, RZ, 0x1f, R0 ;  /* 0x0000001fff127819 */ /* 0x000fc80000011400 */
[----:B------:R-:W-:-:S05]  /*1520*/  LEA.HI R18, P2, R18, R3, RZ, 0x8 ;  /* 0x0000000312127211 */ /* 0x000fca00078540ff */
[----:B------:R-:W-:-:S05]  /*1530*/  IMAD.X R3, RZ, RZ, R0, P2 ;  /* 0x000000ffff037224 */ /* 0x000fca00010e0600 */
[----:B------:R-:W-:Y:S01]  /*1540*/  SHF.R.U64 R18, R18, 0x8, R3 ;  /* 0x0000000812127819 */ /* 0x000fe20000001203 */
[----:B------:R-:W-:Y:S06]  /*1550*/  @!P1 BRA `(.L_x_78) ;  /* 0x0000000000509947 */ /* 0x000fec0003800000 */
[----:B------:R-:W0:Y:S01]  /*1560*/  S2UR UR5, SR_CgaCtaId ;  /* 0x00000000000579c3 */ /* 0x000e220000008800 */
[----:B------:R-:W-:Y:S01]  /*1570*/  LEA.HI R0, R4, 0x1, RZ, 0x18 ;  /* 0x0000000104007811 */ /* 0x000fe200078fc0ff */
[----:B------:R-:W-:Y:S01]  /*1580*/  UMOV UR4, 0x400 ;  /* 0x0000040000047882 */ /* 0x000fe20000000000 */
[----:B------:R-:W-:-:S03]  /*1590*/  IMAD R7, R17, R18, R15 ;  /* 0x0000001211077224 */ /* 0x000fc600078e020f */
[C---:B------:R-:W-:Y:S01]  /*15a0*/  IMAD.SHL.U32 R4, R0.reuse, 0x100, RZ ;  /* 0x0000010000047824 */ /* 0x040fe200078e00ff */
[----:B------:R-:W-:Y:S01]  /*15b0*/  LOP3.LUT R0, R0, 0x3, RZ, 0xc0, !PT ;  /* 0x0000000300007812 */ /* 0x000fe200078ec0ff */
[----:B------:R-:W1:Y:S03]  /*15c0*/  LDC.64 R2, c[0x0][0x388] ;  /* 0x0000e200ff027b82 */ /* 0x000e660000000a00 */
[----:B------:R-:W-:Y:S02]  /*15d0*/  LOP3.LUT R4, R4, 0x300, RZ, 0xc0, !PT ;  /* 0x0000030004047812 */ /* 0x000fe400078ec0ff */
[----:B------:R-:W-:Y:S01]  /*15e0*/  IADD3 R6, PT, PT, -R0, RZ, RZ ;  /* 0x000000ff00067210 */ /* 0x000fe20007ffe1ff */
[----:B0-----:R-:W-:-:S06]  /*15f0*/  ULEA UR4, UR5, UR4, 0x18 ;  /* 0x0000000405047291 */ /* 0x001fcc000f8ec0ff */
[C---:B------:R-:W-:Y:S01]  /*1600*/  LEA R0, R17.reuse, UR4, 0x2 ;  /* 0x0000000411007c11 */ /* 0x040fe2000f8e10ff */
[----:B------:R-:W-:-:S07]  /*1610*/  IMAD.IADD R17, R17, 0x1, R4 ;  /* 0x0000000111117824 */ /* 0x000fce00078e0204 */
.L_x_79:
[----:B0-----:R0:W2:Y:S01]  /*1620*/  LDS R9, [R0] ;  /* 0x0000000000097984 */ /* 0x0010a20000000800 */
[----:B-1----:R-:W-:-:S04]  /*1630*/  IMAD.WIDE R4, R7, 0x4, R2 ;  /* 0x0000000407047825 */ /* 0x002fc800078e0202 */
[----:B------:R-:W-:Y:S02]  /*1640*/  VIADD R6, R6, 0x1 ;  /* 0x0000000106067836 */ /* 0x000fe40000000000 */
[----:B------:R-:W-:Y:S01]  /*1650*/  IMAD R7, R18, 0x100, R7 ;  /* 0x0000010012077824 */ /* 0x000fe200078e0207 */
[----:B0-----:R-:W-:Y:S02]  /*1660*/  IADD3 R0, PT, PT, R0, 0x400, RZ ;  /* 0x0000040000007810 */ /* 0x001fe40007ffe0ff */
[----:B------:R-:W-:Y:S01]  /*1670*/  ISETP.NE.AND P1, PT, R6, RZ, PT ;  /* 0x000000ff0600720c */ /* 0x000fe20003f25270 */
[----:B--2---:R0:W-:-:S12]  /*1680*/  STG.E desc[UR6][R4.64], R9 ;  /* 0x0000000904007986 */ /* 0x0041d8000c101906 */
[----:B------:R-:W-:Y:S05]  /*1690*/  @P1 BRA `(.L_x_79) ;  /* 0xfffffffc00e01947 */ /* 0x000fea000383ffff */
.L_x_78:
[----:B------:R-:W-:Y:S05]  /*16a0*/  BSYNC.RECONVERGENT B0 ;  /* 0x0000000000007941 */ /* 0x000fea0003800200 */
.L_x_77:
[----:B------:R-:W-:Y:S05]  /*16b0*/  @!P0 EXIT ;  /* 0x000000000000894d */ /* 0x000fea0003800000 */
[----:B------:R-:W1:Y:S01]  /*16c0*/  S2UR UR5, SR_CgaCtaId ;  /* 0x00000000000579c3 */ /* 0x000e620000008800 */
[----:B------:R-:W-:Y:S01]  /*16d0*/  IMAD.IADD R0, R16, 0x1, -R17 ;  /* 0x0000000110007824 */ /* 0x000fe200078e0a11 */
[----:B------:R-:W-:Y:S01]  /*16e0*/  UMOV UR4, 0x400 ;  /* 0x0000040000047882 */ /* 0x000fe20000000000 */
[----:B------:R-:W-:Y:S01]  /*16f0*/  BSSY.RECONVERGENT B0, `(.L_x_80) ;  /* 0x000004f000007945 */ /* 0x000fe20003800200 */
[----:B------:R-:W-:Y:S02]  /*1700*/  PLOP3.LUT P0, PT, PT, PT, PT, 0x80, 0x8 ;  /* 0x000000000008781c */ /* 0x000fe40003f0f070 */
[----:B------:R-:W-:Y:S01]  /*1710*/  ISETP.GT.AND P1, PT, R0, 0xbff, PT ;  /* 0x00000bff0000780c */ /* 0x000fe20003f24270 */
[----:B-1----:R-:W-:-:S12]  /*1720*/  ULEA UR4, UR5, UR4, 0x18 ;  /* 0x0000000405047291 */ /* 0x002fd8000f8ec0ff */
[----:B------:R-:W-:Y:S05]  /*1730*/  @!P1 BRA `(.L_x_81) ;  /* 0x0000000400289947 */ /* 0x000fea0003800000 */
[----:B------:R-:W1:Y:S01]  /*1740*/  LDC.64 R2, c[0x0][0x388] ;  /* 0x0000e200ff027b82 */ /* 0x000e620000000a00 */
[----:B------:R-:W-:Y:S01]  /*1750*/  PLOP3.LUT P0, PT, PT, PT, PT, 0x8, 0x80 ;  /* 0x000000000080781c */ /* 0x000fe20003f0e170 */
[----:B------:R-:W-:-:S12]  /*1760*/  VIADD R14, R16, 0xfffff401 ;  /* 0xfffff401100e7836 */ /* 0x000fd80000000000 */
.L_x_82:
[C---:B---3--:R-:W-:Y:S01]  /*1770*/  LEA R12, R17.reuse, UR4, 0x2 ;  /* 0x00000004110c7c11 */ /* 0x048fe2000f8e10ff */
[----:B0-----:R-:W-:-:S04]  /*1780*/  IMAD R5, R17, R18, R15 ;  /* 0x0000001211057224 */ /* 0x001fc800078e020f */
[----:B------:R-:W0:Y:S01]  /*1790*/  LDS R23, [R12] ;  /* 0x000000000c177984 */ /* 0x000e220000000800 */
[C---:B------:R-:W-:Y:S01]  /*17a0*/  IMAD R7, R18.reuse, 0x200, R5 ;  /* 0x0000020012077824 */ /* 0x040fe200078e0205 */
[C---:B------:R-:W-:Y:S01]  /*17b0*/  LEA R11, R18.reuse, R5, 0x8 ;  /* 0x00000005120b7211 */ /* 0x040fe200078e40ff */
[----:B-1----:R-:W-:Y:S01]  /*17c0*/  IMAD.WIDE R8, R5, 0x4, R2 ;  /* 0x0000000405087825 */ /* 0x002fe200078e0202 */
[----:B------:R-:W1:Y:S03]  /*17d0*/  LDS R19, [R12+0x400] ;  /* 0x000400000c137984 */ /* 0x000e660000000800 */
[----:B------:R-:W-:Y:S01]  /*17e0*/  IMAD R25, R18, 0x100, R7 ;  /* 0x0000010012197824 */ /* 0x000fe200078e0207 */
[----:B------:R-:W2:Y:S01]  /*17f0*/  LDS R21, [R12+0x800] ;  /* 0x000800000c157984 */ /* 0x000ea20000000800 */
[----:B------:R-:W-:-:S03]  /*1800*/  IMAD.WIDE R10, R11, 0x4, R2 ;  /* 0x000000040b0a7825 */ /* 0x000fc600078e0202 */
[----:B------:R-:W3:Y:S01]  /*1810*/  LDS R13, [R12+0xc00] ;  /* 0x000c00000c0d7984 */ /* 0x000ee20000000800 */
[----:B------:R-:W-:-:S03]  /*1820*/  IMAD.WIDE R4, R7, 0x4, R2 ;  /* 0x0000000407047825 */ /* 0x000fc600078e0202 */
[----:B------:R-:W4:Y:S01]  /*1830*/  LDS R28, [R12+0x1000] ;  /* 0x001000000c1c7984 */ /* 0x000f220000000800 */
[----:B------:R-:W-:-:S03]  /*1840*/  IMAD.WIDE R6, R25, 0x4, R2 ;  /* 0x0000000419067825 */ /* 0x000fc600078e0202 */
[----:B------:R-:W5:Y:S04]  /*1850*/  LDS R0, [R12+0x1400] ;  /* 0x001400000c007984 */ /* 0x000f680000000800 */
[----:B------:R-:W5:Y:S04]  /*1860*/  LDS R24, [R12+0x1800] ;  /* 0x001800000c187984 */ /* 0x000f680000000800 */
[----:B------:R-:W5:Y:S04]  /*1870*/  LDS R29, [R12+0x1c00] ;  /* 0x001c00000c1d7984 */ /* 0x000f680000000800 */
[----:B------:R-:W5:Y:S04]  /*1880*/  LDS R26, [R12+0x2000] ;  /* 0x002000000c1a7984 */ /* 0x000f680000000800 */
[----:B------:R-:W5:Y:S04]  /*1890*/  LDS R20, [R12+0x2400] ;  /* 0x002400000c147984 */ /* 0x000f680000000800 */
[----:B------:R-:W5:Y:S04]  /*18a0*/  LDS R22, [R12+0x2800] ;  /* 0x002800000c167984 */ /* 0x000f680000000800 */
[----:B0-----:R0:W-:Y:S04]  /*18b0*/  STG.E desc[UR6][R8.64], R23 ;  /* 0x0000001708007986 */ /* 0x0011e8000c101906 */
[----:B------:R-:W5:Y:S04]  /*18c0*/  LDS R27, [R12+0x2c00] ;  /* 0x002c00000c1b7984 */ /* 0x000f680000000800 */
[----:B-1----:R1:W-:Y:S04]  /*18d0*/  STG.E desc[UR6][R10.64], R19 ;  /* 0x000000130a007986 */ /* 0x0023e8000c101906 */
[----:B------:R-:W5:Y:S01]  /*18e0*/  LDS R25, [R12+0x3000] ;  /* 0x003000000c197984 */ /* 0x000f620000000800 */
[----:B0-----:R-:W-:-:S03]  /*18f0*/  VIADD R8, R17, 0x400 ;  /* 0x0000040011087836 */ /* 0x001fc60000000000 */
[----:B--2---:R0:W-:Y:S04]  /*1900*/  STG.E desc[UR6][R4.64], R21 ;  /* 0x0000001504007986 */ /* 0x0041e8000c101906 */
[----:B------:R-:W2:Y:S01]  /*1910*/  LDS R23, [R12+0x3400] ;  /* 0x003400000c177984 */ /* 0x000ea20000000800 */
[----:B-1----:R-:W-:-:S03]  /*1920*/  VIADD R10, R17, 0x800 ;  /* 0x00000800110a7836 */ /* 0x002fc60000000000 */
[----:B------:R-:W1:Y:S04]  /*1930*/  LDS R21, [R12+0x3800] ;  /* 0x003800000c157984 */ /* 0x000e680000000800 */
[----:B------:R-:W1:Y:S01]  /*1940*/  LDS R19, [R12+0x3c00] ;  /* 0x003c00000c137984 */ /* 0x000e620000000800 */
[----:B0-----:R-:W-:-:S03]  /*1950*/  IMAD R5, R8, R18, R15 ;  /* 0x0000001208057224 */ /* 0x001fc600078e020f */
[----:B---3--:R0:W-:Y:S01]  /*1960*/  STG.E desc[UR6][R6.64], R13 ;  /* 0x0000000d06007986 */ /* 0x0081e2000c101906 */
[----:B------:R-:W-:Y:S01]  /*1970*/  IMAD.WIDE R8, R5, 0x4, R2 ;  /* 0x0000000405087825 */ /* 0x000fe200078e0202 */
[----:B------:R-:W-:-:S04]  /*1980*/  LEA R11, R18, R5, 0x9 ;  /* 0x00000005120b7211 */ /* 0x000fc800078e48ff */
[----:B----4-:R3:W-:Y:S01]  /*1990*/  STG.E desc[UR6][R8.64], R28 ;  /* 0x0000001c08007986 */ /* 0x0107e2000c101906 */
[C---:B0-----:R-:W-:Y:S02]  /*19a0*/  IMAD R7, R18.reuse, 0x100, R5 ;  /* 0x0000010012077824 */ /* 0x041fe400078e0205 */
[----:B------:R-:W-:Y:S02]  /*19b0*/  IMAD R13, R18, 0x100, R11 ;  /* 0x00000100120d7824 */ /* 0x000fe400078e020b */
[----:B------:R-:W-:-:S04]  /*19c0*/  IMAD.WIDE R4, R7, 0x4, R2 ;  /* 0x0000000407047825 */ /* 0x000fc800078e0202 */
[----:B---3--:R-:W-:Y:S01]  /*19d0*/  IMAD R9, R10, R18, R15 ;  /* 0x000000120a097224 */ /* 0x008fe200078e020f */
[----:B-----5:R0:W-:Y:S01]  /*19e0*/  STG.E desc[UR6][R4.64], R0 ;  /* 0x0000000004007986 */ /* 0x0201e2000c101906 */
[----:B------:R-:W-:-:S04]  /*19f0*/  IMAD.WIDE R6, R11, 0x4, R2 ;  /* 0x000000040b067825 */ /* 0x000fc800078e0202 */
[----:B------:R-:W-:Y:S01]  /*1a00*/  IMAD.WIDE R12, R13, 0x4, R2 ;  /* 0x000000040d0c7825 */ /* 0x000fe200078e0202 */
[----:B------:R3:W-:Y:S03]  /*1a10*/  STG.E desc[UR6][R6.64], R24 ;  /* 0x0000001806007986 */ /* 0x0007e6000c101906 */
[C---:B------:R-:W-:Y:S01]  /*1a20*/  IMAD R8, R18.reuse, 0x200, R9 ;  /* 0x0000020012087824 */ /* 0x040fe200078e0209 */
[----:B------:R4:W-:Y:S01]  /*1a30*/  STG.E desc[UR6][R12.64], R29 ;  /* 0x0000001d0c007986 */ /* 0x0009e2000c101906 */
[----:B------:R-:W-:Y:S01]  /*1a40*/  IMAD.WIDE R10, R9, 0x4, R2 ;  /* 0x00000004090a7825 */ /* 0x000fe200078e0202 */
[----:B0-----:R-:W-:-:S03]  /*1a50*/  LEA R5, R18, R9, 0x8 ;  /* 0x0000000912057211 */ /* 0x001fc600078e40ff */
[C---:B------:R-:W-:Y:S01]  /*1a60*/  VIADD R0, R17.reuse, 0xc00 ;  /* 0x00000c0011007836 */ /* 0x040fe20000000000 */
[----:B------:R0:W-:Y:S01]  /*1a70*/  STG.E desc[UR6][R10.64], R26 ;  /* 0x0000001a0a007986 */ /* 0x0001e2000c101906 */
[----:B------:R-:W-:Y:S02]  /*1a80*/  VIADD R17, R17, 0x1000 ;  /* 0x0000100011117836 */ /* 0x000fe40000000000 */
[----:B------:R-:W-:Y:S02]  /*1a90*/  IMAD R9, R0, R18, R15 ;  /* 0x0000001200097224 */ /* 0x000fe400078e020f */
[----:B---3--:R-:W-:Y:S01]  /*1aa0*/  IMAD R7, R18, 0x100, R8 ;  /* 0x0000010012077824 */ /* 0x008fe200078e0208 */
[----:B------:R-:W-:Y:S01]  /*1ab0*/  ISETP.GE.AND P1, PT, R17, R14, PT ;  /* 0x0000000e1100720c */ /* 0x000fe20003f26270 */
[----:B----4-:R-:W-:-:S04]  /*1ac0*/  IMAD.WIDE R28, R5, 0x4, R2 ;  /* 0x00000004051c7825 */ /* 0x010fc800078e0202 */
[----:B------:R-:W-:Y:S01]  /*1ad0*/  IMAD.WIDE R4, R8, 0x4, R2 ;  /* 0x0000000408047825 */ /* 0x000fe200078e0202 */
[C---:B------:R-:W-:Y:S01]  /*1ae0*/  LEA R8, R18.reuse, R9, 0x8 ;  /* 0x0000000912087211 */ /* 0x040fe200078e40ff */
[----:B------:R-:W-:Y:S02]  /*1af0*/  STG.E desc[UR6][R28.64], R20 ;  /* 0x000000141c007986 */ /* 0x000fe4000c101906 */
[C---:B------:R-:W-:Y:S02]  /*1b00*/  IMAD R0, R18.reuse, 0x200, R9 ;  /* 0x0000020012007824 */ /* 0x040fe400078e0209 */
[----:B------:R3:W-:Y:S02]  /*1b10*/  STG.E desc[UR6][R4.64], R22 ;  /* 0x0000001604007986 */ /* 0x0007e4000c101906 */
[----:B------:R-:W-:Y:S02]  /*1b20*/  IMAD R24, R18, 0x100, R0 ;  /* 0x0000010012187824 */ /* 0x000fe400078e0200 */
[----:B0-----:R-:W-:-:S04]  /*1b30*/  IMAD.WIDE R10, R0, 0x4, R2 ;  /* 0x00000004000a7825 */ /* 0x001fc800078e0202 */
[----:B------:R-:W-:-:S04]  /*1b40*/  IMAD.WIDE R12, R24, 0x4, R2 ;  /* 0x00000004180c7825 */ /* 0x000fc800078e0202 */
[----:B---3--:R-:W-:-:S04]  /*1b50*/  IMAD.WIDE R4, R7, 0x4, R2 ;  /* 0x0000000407047825 */ /* 0x008fc800078e0202 */
[--C-:B------:R-:W-:Y:S01]  /*1b60*/  IMAD.WIDE R6, R9, 0x4, R2.reuse ;  /* 0x0000000409067825 */ /* 0x100fe200078e0202 */
[----:B------:R3:W-:Y:S03]  /*1b70*/  STG.E desc[UR6][R4.64], R27 ;  /* 0x0000001b04007986 */ /* 0x0007e6000c101906 */
[----:B------:R-:W-:Y:S01]  /*1b80*/  IMAD.WIDE R8, R8, 0x4, R2 ;  /* 0x0000000408087825 */ /* 0x000fe200078e0202 */
[----:B------:R3:W-:Y:S04]  /*1b90*/  STG.E desc[UR6][R6.64], R25 ;  /* 0x0000001906007986 */ /* 0x0007e8000c101906 */
[----:B--2---:R3:W-:Y:S04]  /*1ba0*/  STG.E desc[UR6][R8.64], R23 ;  /* 0x0000001708007986 */ /* 0x0047e8000c101906 */
[----:B-1----:R3:W-:Y:S04]  /*1bb0*/  STG.E desc[UR6][R10.64], R21 ;  /* 0x000000150a007986 */ /* 0x0027e8000c101906 */
[----:B------:R3:W-:Y:S01]  /*1bc0*/  STG.E desc[UR6][R12.64], R19 ;  /* 0x000000130c007986 */ /* 0x0007e2000c101906 */
[----:B------:R-:W-:Y:S05]  /*1bd0*/  @!P1 BRA `(.L_x_82) ;  /* 0xfffffff800e49947 */ /* 0x000fea000383ffff */
.L_x_81:
[----:B------:R-:W-:Y:S05]  /*1be0*/  BSYNC.RECONVERGENT B0 ;  /* 0x0000000000007941 */ /* 0x000fea0003800200 */
.L_x_80:
[----:B------:R-:W-:Y:S01]  /*1bf0*/  IMAD.IADD R0, R16, 0x1, -R17 ;  /* 0x0000000110007824 */ /* 0x000fe200078e0a11 */
[----:B------:R-:W-:Y:S04]  /*1c00*/  BSSY.RECONVERGENT B0, `(.L_x_83) ;  /* 0x0000028000007945 */ /* 0x000fe80003800200 */
[----:B------:R-:W-:-:S13]  /*1c10*/  ISETP.GT.AND P1, PT, R0, 0x3ff, PT ;  /* 0x000003ff0000780c */ /* 0x000fda0003f24270 */
[----:B------:R-:W-:Y:S05]  /*1c20*/  @!P1 BRA `(.L_x_84) ;  /* 0x0000000000949947 */ /* 0x000fea0003800000 */
[C---:B---3--:R-:W-:Y:S01]  /*1c30*/  LEA R8, R17.reuse, UR4, 0x2 ;  /* 0x0000000411087c11 */ /* 0x048fe2000f8e10ff */
[----:B------:R-:W1:Y:S01]  /*1c40*/  LDC.64 R12, c[0x0][0x388] ;  /* 0x0000e200ff0c7b82 */ /* 0x000e620000000a00 */
[CCC-:B------:R-:W-:Y:S01]  /*1c50*/  IMAD R7, R17.reuse, R18.reuse, R15.reuse ;  /* 0x0000001211077224 */ /* 0x1c0fe200078e020f */
[----:B------:R-:W-:Y:S01]  /*1c60*/  PLOP3.LUT P0, PT, PT, PT, PT, 0x8, 0x80 ;  /* 0x000000000080781c */ /* 0x000fe20003f0e170 */
[C---:B------:R-:W-:Y:S01]  /*1c70*/  VIADD R6, R17.reuse, 0x400 ;  /* 0x0000040011067836 */ /* 0x040fe20000000000 */
[----:B------:R-:W2:Y:S01]  /*1c80*/  LDS R0, [R8] ;  /* 0x0000000008007984 */ /* 0x000ea20000000800 */
[----:B------:R-:W-:Y:S01]  /*1c90*/  VIADD R17, R17, 0x800 ;  /* 0x0000080011117836 */ /* 0x000fe20000000000 */
[----:B0-----:R-:W-:Y:S01]  /*1ca0*/  LEA R5, R18, R7, 0x8 ;  /* 0x0000000712057211 */ /* 0x001fe200078e40ff */
[----:B------:R-:W-:Y:S01]  /*1cb0*/  IMAD R11, R6, R18, R15 ;  /* 0x00000012060b7224 */ /* 0x000fe200078e020f */
[----:B------:R-:W0:Y:S03]  /*1cc0*/  LDS R14, [R8+0x400] ;  /* 0x00040000080e7984 */ /* 0x000e260000000800 */
[C---:B------:R-:W-:Y:S01]  /*1cd0*/  IMAD R10, R18.reuse, 0x200, R11 ;  /* 0x00000200120a7824 */ /* 0x040fe200078e020b */
[----:B------:R-:W3:Y:S03]  /*1ce0*/  LDS R19, [R8+0x800] ;  /* 0x0008000008137984 */ /* 0x000ee60000000800 */
[----:B------:R-:W-:Y:S01]  /*1cf0*/  IMAD R20, R18, 0x100, R10 ;  /* 0x0000010012147824 */ /* 0x000fe200078e020a */
[----:B------:R-:W4:Y:S04]  /*1d00*/  LDS R21, [R8+0xc00] ;  /* 0x000c000008157984 */ /* 0x000f280000000800 */
[----:B------:R-:W5:Y:S04]  /*1d10*/  LDS R23, [R8+0x1000] ;  /* 0x0010000008177984 */ /* 0x000f680000000800 */
[----:B------:R-:W5:Y:S01]  /*1d20*/  LDS R25, [R8+0x1400] ;  /* 0x0014000008197984 */ /* 0x000f620000000800 */
[----:B-1----:R-:W-:-:S03]  /*1d30*/  IMAD.WIDE R2, R7, 0x4, R12 ;  /* 0x0000000407027825 */ /* 0x002fc600078e020c */
[----:B------:R-:W1:Y:S01]  /*1d40*/  LDS R27, [R8+0x1800] ;  /* 0x00180000081b7984 */ /* 0x000e620000000800 */
[C---:B------:R-:W-:Y:S02]  /*1d50*/  IMAD R7, R18.reuse, 0x200, R7 ;  /* 0x0000020012077824 */ /* 0x040fe400078e0207 */
[----:B------:R-:W-:Y:S01]  /*1d60*/  IMAD.WIDE R4, R5, 0x4, R12 ;  /* 0x0000000405047825 */ /* 0x000fe200078e020c */
[----:B------:R2:W1:Y:S02]  /*1d70*/  LDS R29, [R8+0x1c00] ;  /* 0x001c0000081d7984 */ /* 0x0004640000000800 */
[C---:B------:R-:W-:Y:S01]  /*1d80*/  LEA R9, R18.reuse, R7, 0x8 ;  /* 0x0000000712097211 */ /* 0x040fe200078e40ff */
[----:B--2---:R-:W-:Y:S01]  /*1d90*/  IMAD R8, R18, 0x100, R11 ;  /* 0x0000010012087824 */ /* 0x004fe200078e020b */
[----:B------:R2:W-:Y:S04]  /*1da0*/  STG.E desc[UR6][R2.64], R0 ;  /* 0x0000000002007986 */ /* 0x0005e8000c101906 */
[----:B0-----:R0:W-:Y:S01]  /*1db0*/  STG.E desc[UR6][R4.64], R14 ;  /* 0x0000000e04007986 */ /* 0x0011e2000c101906 */
[----:B--2---:R-:W-:-:S04]  /*1dc0*/  IMAD.WIDE R2, R7, 0x4, R12 ;  /* 0x0000000407027825 */ /* 0x004fc800078e020c */
[--C-:B------:R-:W-:Y:S01]  /*1dd0*/  IMAD.WIDE R6, R9, 0x4, R12.reuse ;  /* 0x0000000409067825 */ /* 0x100fe200078e020c */
[----:B---3--:R2:W-:Y:S03]  /*1de0*/  STG.E desc[UR6][R2.64], R19 ;  /* 0x0000001302007986 */ /* 0x0085e6000c101906 */
[--C-:B0-----:R-:W-:Y:S01]  /*1df0*/  IMAD.WIDE R4, R11, 0x4, R12.reuse ;  /* 0x000000040b047825 */ /* 0x101fe200078e020c */
[----:B----4-:R2:W-:Y:S03]  /*1e00*/  STG.E desc[UR6][R6.64], R21 ;  /* 0x0000001506007986 */ /* 0x0105e6000c101906 */
[--C-:B------:R-:W-:Y:S01]  /*1e10*/  IMAD.WIDE R8, R8, 0x4, R12.reuse ;  /* 0x0000000408087825 */ /* 0x100fe200078e020c */
[----:B-----5:R2:W-:Y:S03]  /*1e20*/  STG.E desc[UR6][R4.64], R23 ;  /* 0x0000001704007986 */ /* 0x0205e6000c101906 */
[--C-:B------:R-:W-:Y:S01]  /*1e30*/  IMAD.WIDE R10, R10, 0x4, R12.reuse ;  /* 0x000000040a0a7825 */ /* 0x100fe200078e020c */
[----:B------:R2:W-:Y:S03]  /*1e40*/  STG.E desc[UR6][R8.64], R25 ;  /* 0x0000001908007986 */ /* 0x0005e6000c101906 */
[----:B------:R-:W-:Y:S01]  /*1e50*/  IMAD.WIDE R12, R20, 0x4, R12 ;  /* 0x00000004140c7825 */ /* 0x000fe200078e020c */
[----:B-1----:R2:W-:Y:S04]  /*1e60*/  STG.E desc[UR6][R10.64], R27 ;  /* 0x0000001b0a007986 */ /* 0x0025e8000c101906 */
[----:B------:R2:W-:Y:S02]  /*1e70*/  STG.E desc[UR6][R12.64], R29 ;  /* 0x0000001d0c007986 */ /* 0x0005e4000c101906 */
.L_x_84:
[----:B------:R-:W-:Y:S05]  /*1e80*/  BSYNC.RECONVERGENT B0 ;  /* 0x0000000000007941 */ /* 0x000fea0003800200 */
.L_x_83:
[----:B------:R-:W-:-:S13]  /*1e90*/  ISETP.LE.OR P0, PT, R17, R16, P0 ;  /* 0x000000101100720c */ /* 0x000fda0000703670 */
[----:B------:R-:W-:Y:S05]  /*1ea0*/  @!P0 EXIT ;  /* 0x000000000000894d */ /* 0x000fea0003800000 */
[C---:B------:R-:W-:Y:S01]  /*1eb0*/  LEA R0, R17.reuse, UR4, 0x2 ;  /* 0x0000000411007c11 */ /* 0x040fe2000f8e10ff */
[----:B--2---:R-:W1:Y:S01]  /*1ec0*/  LDC.64 R2, c[0x0][0x388] ;  /* 0x0000e200ff027b82 */ /* 0x004e620000000a00 */
[----:B0--3--:R-:W-:-:S03]  /*1ed0*/  IMAD R5, R17, R18, R15 ;  /* 0x0000001211057224 */ /* 0x009fc600078e020f */
[----:B------:R-:W0:Y:S01]  /*1ee0*/  LDS R11, [R0] ;  /* 0x00000000000b7984 */ /* 0x000e220000000800 */
[C---:B------:R-:W-:Y:S01]  /*1ef0*/  IMAD R7, R18.reuse, 0x100, R5 ;  /* 0x0000010012077824 */ /* 0x040fe200078e0205 */
[C---:B------:R-:W-:Y:S02]  /*1f00*/  LEA R9, R18.reuse, R5, 0x9 ;  /* 0x0000000512097211 */ /* 0x040fe400078e48ff */
[----:B------:R-:W2:Y:S03]  /*1f10*/  LDS R13, [R0+0x400] ;  /* 0x00040000000d7984 */ /* 0x000ea60000000800 */
[----:B------:R-:W-:Y:S01]  /*1f20*/  IMAD R15, R18, 0x100, R9 ;  /* 0x00000100120f7824 */ /* 0x000fe200078e0209 */
[----:B------:R-:W3:Y:S04]  /*1f30*/  LDS R19, [R0+0x800] ;  /* 0x0008000000137984 */ /* 0x000ee80000000800 */
[----:B------:R-:W4:Y:S01]  /*1f40*/  LDS R21, [R0+0xc00] ;  /* 0x000c000000157984 */ /* 0x000f220000000800 */
[----:B-1----:R-:W-:-:S04]  /*1f50*/  IMAD.WIDE R4, R5, 0x4, R2 ;  /* 0x0000000405047825 */ /* 0x002fc800078e0202 */
[----:B------:R-:W-:-:S04]  /*1f60*/  IMAD.WIDE R6, R7, 0x4, R2 ;  /* 0x0000000407067825 */ /* 0x000fc800078e0202 */
[----:B------:R-:W-:-:S04]  /*1f70*/  IMAD.WIDE R8, R9, 0x4, R2 ;  /* 0x0000000409087825 */ /* 0x000fc800078e0202 */
[----:B------:R-:W-:Y:S01]  /*1f80*/  IMAD.WIDE R2, R15, 0x4, R2 ;  /* 0x000000040f027825 */ /* 0x000fe200078e0202 */
[----:B0-----:R-:W-:Y:S04]  /*1f90*/  STG.E desc[UR6][R4.64], R11 ;  /* 0x0000000b04007986 */ /* 0x001fe8000c101906 */
[----:B--2---:R-:W-:Y:S04]  /*1fa0*/  STG.E desc[UR6][R6.64], R13 ;  /* 0x0000000d06007986 */ /* 0x004fe8000c101906 */
[----:B---3--:R-:W-:Y:S04]  /*1fb0*/  STG.E desc[UR6][R8.64], R19 ;  /* 0x0000001308007986 */ /* 0x008fe8000c101906 */
[----:B----4-:R-:W-:Y:S01]  /*1fc0*/  STG.E desc[UR6][R2.64], R21 ;  /* 0x0000001502007986 */ /* 0x010fe2000c101906 */
[----:B------:R-:W-:Y:S05]  /*1fd0*/  EXIT ;  /* 0x000000000000794d */ /* 0x000fea0003800000 */
.L_x_85:
        /* <DEDUP_REMOVED lines=10> */
.L_x_103:


//--------------------- .text._Z40fusedBuildExpertMapsSortFirstTokenKernelILi256ELi8ELi8EEvPKiPiS2_Plliiii --------------------------
	.section	.text._Z40fusedBuildExpertMapsSortFirstTokenKernelILi256ELi8ELi8EEvPKiPiS2_Plliiii,"ax",@progbits
	.align	128
        .global         _Z40fusedBuildExpertMapsSortFirstTokenKernelILi256ELi8ELi8EEvPKiPiS2_Plliiii
        .type           _Z40fusedBuildExpertMapsSortFirstTokenKernelILi256ELi8ELi8EEvPKiPiS2_Plliiii,@function
        .size           _Z40fusedBuildExpertMapsSortFirstTokenKernelILi256ELi8ELi8EEvPKiPiS2_Plliiii,(.L_x_104 - _Z40fusedBuildExpertMapsSortFirstTokenKernelILi256ELi8ELi8EEvPKiPiS2_Plliiii)
        .other          _Z40fusedBuildExpertMapsSortFirstTokenKernelILi256ELi8ELi8EEvPKiPiS2_Plliiii,@"STO_CUDA_ENTRY STV_DEFAULT"
_Z40fusedBuildExpertMapsSortFirstTokenKernelILi256ELi8ELi8EEvPKiPiS2_Plliiii:
.text._Z40fusedBuildExpertMapsSortFirstTokenKernelILi256ELi8ELi8EEvPKiPiS2_Plliiii:
[----:B------:R-:W0:Y:S01]  /*0000*/  LDC R1, c[0x0][0x37c] ;  /* 0x0000df00ff017b82 */ /* 0x000e220000000800 */
[----:B------:R-:W1:Y:S02]  /*0010*/  LDCU UR4, c[0x0][0x370] ;  /* 0x00006e00ff0477ac */ /* 0x000e640008000800 */
[----:B-1----:R-:W-:-:S09]  /*0020*/  UISETP.NE.AND UP0, UPT, UR4, 0x1, UPT ;  /* 0x000000010400788c */ /* 0x002fd2000bf05270 */
[----:B------:R-:W-:Y:S05]  /*0030*/  BRA.U !UP0, `(.L_x_86) ;  /* 0x0000000108407547 */ /* 0x000fea000b800000 */
[----:B------:R-:W-:Y:S01]  /*0040*/  MOV R0, 0x170 ;  /* 0x0000017000007802 */ /* 0x000fe20000000f00 */
[----:B------:R-:W1:Y:S01]  /*0050*/  LDCU.64 UR4, c[0x4][0x148] ;  /* 0x01002900ff0477ac */ /* 0x000e620008000a00 */
[----:B------:R-:W-:Y:S02]  /*0060*/  HFMA2 R13, -RZ, RZ, 0, 0 ;  /* 0x00000000ff0d7431 */ /* 0x000fe400000001ff */
[----:B------:R-:W-:Y:S01]  /*0070*/  IMAD.MOV.U32 R8, RZ, RZ, 0x41 ;  /* 0x00000041ff087424 */ /* 0x000fe200078e00ff */
[----:B------:R2:W3:Y:S01]  /*0080*/  LDC.64 R2, c[0x4][R0] ;  /* 0x0100000000027b82 */ /* 0x0004e20000000a00 */
[----:B------:R-:W4:Y:S01]  /*0090*/  LDCU.64 UR6, c[0x4][0x150] ;  /* 0x01002a00ff0677ac */ /* 0x000f220008000a00 */
[----:B------:R-:W-:Y:S01]  /*00a0*/  IMAD.MOV.U32 R12, RZ, RZ, 0x1 ;  /* 0x00000001ff0c7424 */ /* 0x000fe200078e00ff */
[----:B------:R-:W5:Y:S01]  /*00b0*/  LDCU.64 UR8, c[0x4][URZ] ;  /* 0x01000000ff0877ac */ /* 0x000f620008000a00 */
[----:B-1----:R-:W-:Y:S02]  /*00c0*/  IMAD.U32 R4, RZ, RZ, UR4 ;  /* 0x00000004ff047e24 */ /* 0x002fe4000f8e00ff */
[----:B------:R-:W-:Y:S01]  /*00d0*/  IMAD.U32 R5, RZ, RZ, UR5 ;  /* 0x00000005ff057e24 */ /* 0x000fe2000f8e00ff */
[----:B----4-:R-:W-:Y:S01]  /*00e0*/  MOV R6, UR6 ;  /* 0x0000000600067c02 */ /* 0x010fe20008000f00 */
[----:B------:R-:W-:-:S02]  /*00f0*/  IMAD.U32 R7, RZ, RZ, UR7 ;  /* 0x00000007ff077e24 */ /* 0x000fc4000f8e00ff */
[----:B-----5:R-:W-:Y:S01]  /*0100*/  IMAD.U32 R10, RZ, RZ, UR8 ;  /* 0x00000008ff0a7e24 */ /* 0x020fe2000f8e00ff */
[----:B--2---:R-:W-:-:S07]  /*0110*/  MOV R11, UR9 ;  /* 0x00000009000b7c02 */ /* 0x004fce0008000f00 */
[----:B------:R-:W-:-:S07]  /*0120*/  LEPC R20, `(.L_x_86) ;  /* 0x000000001014794e */ /* 0x000fce0000000000 */
[----:B0--3--:R-:W-:Y:S05]  /*0130*/  CALL.ABS.NOINC R2 ;  /* 0x0000000002007343 */ /* 0x009fea0003c00000 */
.L_x_86:
[----:B------:R-:W1:Y:S01]  /*0140*/  LDCU UR4, c[0x0][0x3b0] ;  /* 0x00007600ff0477ac */ /* 0x000e620008000800 */
[----:B------:R-:W1:Y:S02]  /*0150*/  LDCU UR5, c[0x0][0x3ac] ;  /* 0x00007580ff0577ac */ /* 0x000e640008000800 */
[----:B-1----:R-:W-:-:S09]  /*0160*/  UISETP.GE.AND UP0, UPT, UR4, UR5, UPT ;  /* 0x000000050400728c */ /* 0x002fd2000bf06270 */
[----:B------:R-:W-:Y:S05]  /*0170*/  BRA.U UP0, `(.L_x_87) ;  /* 0x0000000100407547 */ /* 0x000fea000b800000 */
        /* <DEDUP_REMOVED lines=16> */
.L_x_87:
[----:B------:R-:W1:Y:S01]  /*0280*/  LDCU UR6, c[0x0][0x3ac] ;  /* 0x00007580ff0677ac */ /* 0x000e620008000800 */
[----:B------:R-:W1:Y:S02]  /*0290*/  LDCU.64 UR4, c[0x0][0x3b0] ;  /* 0x00007600ff0477ac */ /* 0x000e640008000a00 */
[----:B-1----:R-:W-:-:S04]  /*02a0*/  UIADD3 UR4, UPT, UPT, UR4, -UR6, URZ ;  /* 0x8000000604047290 */ /* 0x002fc8000fffe0ff */
[----:B------:R-:W-:-:S09]  /*02b0*/  UISETP.NE.AND UP0, UPT, UR4, UR5, UPT ;  /* 0x000000050400728c */ /* 0x000fd2000bf05270 */
        /* <DEDUP_REMOVED lines=17> */
.L_x_88:
[----:B------:R-:W1:Y:S02]  /*03d0*/  LDCU UR4, c[0x0][0x3b4] ;  /* 0x00007680ff0477ac */ /* 0x000e640008000800 */
[----:B-1----:R-:W-:-:S09]  /*03e0*/  UISETP.GE.AND UP0, UPT, UR4, 0x101, UPT ;  /* 0x000001010400788c */ /* 0x002fd2000bf06270 */
        /* <DEDUP_REMOVED lines=17> */
.L_x_89:
[----:B------:R-:W1:Y:S01]  /*0500*/  S2R R9, SR_CTAID.X ;  /* 0x0000000000097919 */ /* 0x000e620000002500 */
[----:B------:R-:W2:Y:S01]  /*0510*/  LDC.64 R2, c[0x0][0x3a0] ;  /* 0x0000e800ff027b82 */ /* 0x000ea20000000a00 */
[----:B------:R-:W3:Y:S01]  /*0520*/  LDCU.64 UR6, c[0x0][0x358] ;  /* 0x00006b00ff0677ac */ /* 0x000ee20008000a00 */
[----:B------:R-:W1:Y:S06]  /*0530*/  S2R R12, SR_TID.X ;  /* 0x00000000000c7919 */ /* 0x000e6c0000002100 */
[----:B------:R-:W4:Y:S01]  /*0540*/  LDC.64 R4, c[0x0][0x380] ;  /* 0x0000e000ff047b82 */ /* 0x000f220000000a00 */
[----:B------:R-:W5:Y:S01]  /*0550*/  LDCU UR5, c[0x0][0x3b4] ;  /* 0x00007680ff0577ac */ /* 0x000f620008000800 */
[----:B------:R-:W0:Y:S01]  /*0560*/  S2R R10, SR_CgaCtaId ;  /* 0x00000000000a7919 */ /* 0x000e220000008800 */
[----:B------:R-:W0:Y:S05]  /*0570*/  LDCU UR8, c[0x0][0x3ac] ;  /* 0x00007580ff0877ac */ /* 0x000e2a0008000800 */
[----:B------:R-:W0:Y:S01]  /*0580*/  LDC R0, c[0x0][0x3b4] ;  /* 0x0000ed00ff007b82 */ /* 0x000e220000000800 */
[----:B------:R-:W0:Y:S01]  /*0590*/  LDCU UR9, c[0x0][0x3b0] ;  /* 0x00007600ff0977ac */ /* 0x000e220008000800 */
[----:B-1----:R-:W-:-:S04]  /*05a0*/  IMAD R9, R9, 0x100, R12 ;  /* 0x0000010009097824 */ /* 0x002fc800078e020c */
[C---:B------:R-:W-:Y:S01]  /*05b0*/  IMAD.SHL.U32 R7, R9.reuse, 0x8, RZ ;  /* 0x0000000809077824 */ /* 0x040fe200078e00ff */
[----:B------:R-:W-:Y:S02]  /*05c0*/  SHF.R.S32.HI R20, RZ, 0x1f, R9 ;  /* 0x0000001fff147819 */ /* 0x000fe40000011409 */
[----:B--2---:R-:W-:Y:S01]  /*05d0*/  ISETP.GE.U32.AND P0, PT, R9, R2, PT ;  /* 0x000000020900720c */ /* 0x004fe20003f06070 */
[----:B----4-:R-:W-:-:S03]  /*05e0*/  IMAD.WIDE R4, R7, 0x4, R4 ;  /* 0x0000000407047825 */ /* 0x010fc600078e0204 */
[----:B------:R-:W-:-:S13]  /*05f0*/  ISETP.GE.AND.EX P0, PT, R20, R3, PT, P0 ;  /* 0x000000031400720c */ /* 0x000fda0003f06300 */
[----:B---3--:R-:W2:Y:S01]  /*0600*/  @!P0 LDG.E R8, desc[UR6][R4.64] ;  /* 0x0000000604088981 */ /* 0x008ea2000c1e1900 */
[----:B-----5:R-:W-:-:S06]  /*0610*/  MOV R7, UR5 ;  /* 0x0000000500077c02 */ /* 0x020fcc0008000f00 */
[----:B------:R-:W3:Y:S01]  /*0620*/  @!P0 LDG.E R7, desc[UR6][R4.64+0x4] ;  /* 0x0000040604078981 */ /* 0x000ee2000c1e1900 */
[----:B------:R-:W-:-:S06]  /*0630*/  IMAD.U32 R13, RZ, RZ, UR5 ;  /* 0x00000005ff0d7e24 */ /* 0x000fcc000f8e00ff */
[----:B------:R-:W4:Y:S01]  /*0640*/  @!P0 LDG.E R13, desc[UR6][R4.64+0x8] ;  /* 0x00000806040d8981 */ /* 0x000f22000c1e1900 */
[----:B------:R-:W-:-:S06]  /*0650*/  IMAD.U32 R14, RZ, RZ, UR5 ;  /* 0x00000005ff0e7e24 */ /* 0x000fcc000f8e00ff */
[----:B------:R-:W5:Y:S01]  /*0660*/  @!P0 LDG.E R14, desc[UR6][R4.64+0xc] ;  /* 0x00000c06040e8981 */ /* 0x000f62000c1e1900 */
[----:B------:R-:W-:Y:S01]  /*0670*/  MOV R15, UR5 ;  /* 0x00000005000f7c02 */ /* 0x000fe20008000f00 */
[----:B------:R-:W-:Y:S02]  /*0680*/  IMAD.U32 R16, RZ, RZ, UR5 ;  /* 0x00000005ff107e24 */ /* 0x000fe4000f8e00ff */
[----:B------:R-:W-:Y:S02]  /*0690*/  IMAD.U32 R17, RZ, RZ, UR5 ;  /* 0x00000005ff117e24 */ /* 0x000fe4000f8e00ff */
[----:B0-----:R-:W-:Y:S01]  /*06a0*/  VIADD R6, R0, 0x1 ;  /* 0x0000000100067836 */ /* 0x001fe20000000000 */
[----:B------:R-:W5:Y:S04]  /*06b0*/  @!P0 LDG.E R15, desc[UR6][R4.64+0x10] ;  /* 0x00001006040f8981 */ /* 0x000f68000c1e1900 */
[----:B------:R-:W5:Y:S04]  /*06c0*/  @!P0 LDG.E R16, desc[UR6][R4.64+0x14] ;  /* 0x0000140604108981 */ /* 0x000f68000c1e1900 */
[----:B------:R-:W5:Y:S01]  /*06d0*/  @!P0 LDG.E R17, desc[UR6][R4.64+0x18] ;  /* 0x0000180604118981 */ /* 0x000f62000c1e1900 */
[----:B------:R-:W-:Y:S01]  /*06e0*/  UBMSK UR4, URZ, 0x8 ;  /* 0x00000008ff04789b */ /* 0x000fe20008000000 */
[----:B------:R-:W-:-:S06]  /*06f0*/  IMAD.U32 R18, RZ, RZ, UR5 ;  /* 0x00000005ff127e24 */ /* 0x000fcc000f8e00ff */
[----:B------:R0:W5:Y:S01]  /*0700*/  @!P0 LDG.E R18, desc[UR6][R4.64+0x1c] ;  /* 0x00001c0604128981 */ /* 0x000162000c1e1900 */
[C---:B--2---:R-:W-:Y:S01]  /*0710*/  @!P0 VIADD R11, R8.reuse, -UR8 ;  /* 0x80000008080b8c36 */ /* 0x044fe20008000000 */
[C---:B------:R-:W-:Y:S02]  /*0720*/  @!P0 ISETP.GE.AND P2, PT, R8.reuse, UR9, PT ;  /* 0x0000000908008c0c */ /* 0x040fe4000bf46270 */
[----:B------:R-:W-:Y:S02]  /*0730*/  @!P0 ISETP.GE.AND P1, PT, R8, UR8, PT ;  /* 0x0000000808008c0c */ /* 0x000fe4000bf26270 */
[----:B------:R-:W-:Y:S02]  /*0740*/  @!P0 SEL R11, R11, R0, !P2 ;  /* 0x000000000b0b8207 */ /* 0x000fe40005000000 */
[----:B------:R-:W-:Y:S02]  /*0750*/  MOV R8, R6 ;  /* 0x0000000600087202 */ /* 0x000fe40000000f00 */
[----:B------:R-:W-:-:S02]  /*0760*/  @!P0 SEL R8, R11, R0, P1 ;  /* 0x000000000b088207 */ /* 0x000fc40000800000 */
[----:B------:R-:W-:Y:S02]  /*0770*/  MOV R11, 0x400 ;  /* 0x00000400000b7802 */ /* 0x000fe40000000f00 */
[----:B------:R-:W-:Y:S02]  /*0780*/  LOP3.LUT R8, R8, UR4, RZ, 0xc0, !PT ;  /* 0x0000000408087c12 */ /* 0x000fe4000f8ec0ff */
[----:B------:R-:W-:Y:S02]  /*0790*/  LEA R11, R10, R11, 0x18 ;  /* 0x0000000b0a0b7211 */ /* 0x000fe400078ec0ff */
[----:B------:R-:W-:Y:S02]  /*07a0*/  SHF.L.U32 R10, R8, 0xa, RZ ;  /* 0x0000000a080a7819 */ /* 0x000fe400000006ff */
[----:B------:R-:W-:Y:S01]  /*07b0*/  SHF.R.U32.HI R8, RZ, 0x6, R8 ;  /* 0x00000006ff087819 */ /* 0x000fe20000011608 */
[----:B------:R-:W-:Y:S01]  /*07c0*/  IMAD R27, R12, 0x4, R11 ;  /* 0x000000040c1b7824 */ /* 0x000fe200078e020b */
[----:B------:R-:W-:-:S02]  /*07d0*/  LOP3.LUT R10, R10, 0x1fc00, RZ, 0xc0, !PT ;  /* 0x0001fc000a0a7812 */ /* 0x000fc400078ec0ff */
[----:B------:R-:W-:-:S04]  /*07e0*/  LOP3.LUT R8, R8, 0x3fffffe, RZ, 0xc0, !PT ;  /* 0x03fffffe08087812 */ /* 0x000fc800078ec0ff */
[----:B------:R-:W-:Y:S01]  /*07f0*/  IADD3 R10, PT, PT, R8, R27, R10 ;  /* 0x0000001b080a7210 */ /* 0x000fe20007ffe00a */
[----:B------:R-:W-:Y:S04]  /*0800*/  STS [R27], RZ ;  /* 0x000000ff1b007388 */ /* 0x000fe80000000800 */
[----:B------:R-:W-:Y:S04]  /*0810*/  STS [R27+0x400], RZ ;  /* 0x000400ff1b007388 */ /* 0x000fe80000000800 */
        /* <DEDUP_REMOVED lines=127> */
[----:B------:R-:W1:Y:S01]  /*1010*/  LDS.U16 R8, [R10] ;  /* 0x000000000a087984 */ /* 0x000e620000000400 */
[----:B---3--:R-:W-:-:S02]  /*1020*/  ISETP.GE.AND P3, PT, R7, UR9, PT ;  /* 0x0000000907007c0c */ /* 0x008fc4000bf66270 */
[C---:B0-----:R-:W-:Y:S02]  /*1030*/  IADD3 R5, PT, PT, R7.reuse, -UR8, RZ ;  /* 0x8000000807057c10 */ /* 0x041fe4000fffe0ff */
[----:B------:R-:W-:Y:S02]  /*1040*/  ISETP.GE.AND P2, PT, R7, UR8, PT ;  /* 0x0000000807007c0c */ /* 0x000fe4000bf46270 */
[----:B------:R-:W-:Y:S02]  /*1050*/  ISETP.GE.U32.AND P1, PT, R9, R2, PT ;  /* 0x000000020900720c */ /* 0x000fe40003f26070 */
[-C--:B------:R-:W-:Y:S02]  /*1060*/  SEL R5, R5, R0.reuse, !P3 ;  /* 0x0000000005057207 */ /* 0x080fe40005800000 */
[----:B------:R-:W-:Y:S02]  /*1070*/  ISETP.GE.AND.EX P1, PT, R20, R3, PT, P1 ;  /* 0x000000031400720c */ /* 0x000fe40003f26310 */
[----:B------:R-:W-:-:S04]  /*1080*/  SEL R5, R5, R0, P2 ;  /* 0x0000000005057207 */ /* 0x000fc80001000000 */
[----:B------:R-:W-:-:S04]  /*1090*/  SEL R3, R5, R6, !P1 ;  /* 0x0000000605037207 */ /* 0x000fc80004800000 */
[----:B------:R-:W-:-:S05]  /*10a0*/  LOP3.LUT R3, R3, UR4, RZ, 0xc0, !PT ;  /* 0x0000000403037c12 */ /* 0x000fca000f8ec0ff */
[----:B------:R-:W-:Y:S01]  /*10b0*/  IMAD.SHL.U32 R4, R3, 0x400, RZ ;  /* 0x0000040003047824 */ /* 0x000fe200078e00ff */
[----:B------:R-:W-:-:S04]  /*10c0*/  SHF.R.U32.HI R3, RZ, 0x6, R3 ;  /* 0x00000006ff037819 */ /* 0x000fc80000011603 */
[----:B------:R-:W-:Y:S02]  /*10d0*/  LOP3.LUT R4, R4, 0x1fc00, RZ, 0xc0, !PT ;  /* 0x0001fc0004047812 */ /* 0x000fe400078ec0ff */
[----:B------:R-:W-:-:S04]  /*10e0*/  LOP3.LUT R3, R3, 0x3fffffe, RZ, 0xc0, !PT ;  /* 0x03fffffe03037812 */ /* 0x000fc800078ec0ff */
[----:B------:R-:W-:Y:S01]  /*10f0*/  IADD3 R26, PT, PT, R3, R27, R4 ;  /* 0x0000001b031a7210 */ /* 0x000fe20007ffe004 */
[----:B-1----:R-:W-:-:S05]  /*1100*/  VIADD R5, R8, 0x1 ;  /* 0x0000000108057836 */ /* 0x002fca0000000000 */
[----:B------:R-:W-:Y:S04]  /*1110*/  STS.U16 [R10], R5 ;  /* 0x000000050a007388 */ /* 0x000fe80000000400 */
[----:B------:R-:W0:Y:S01]  /*1120*/  LDS.U16 R25, [R26] ;  /* 0x000000001a197984 */ /* 0x000e220000000400 */
[C---:B----4-:R-:W-:Y:S02]  /*1130*/  ISETP.GE.AND P3, PT, R13.reuse, UR9, PT ;  /* 0x000000090d007c0c */ /* 0x050fe4000bf66270 */
[C---:B------:R-:W-:Y:S02]  /*1140*/  IADD3 R3, PT, PT, R13.reuse, -UR8, RZ ;  /* 0x800000080d037c10 */ /* 0x040fe4000fffe0ff */
[----:B------:R-:W-:Y:S02]  /*1150*/  ISETP.GE.AND P2, PT, R13, UR8, PT ;  /* 0x000000080d007c0c */ /* 0x000fe4000bf46270 */
[----:B------:R-:W-:-:S04]  /*1160*/  SEL R3, R3, R0, !P3 ;  /* 0x0000000003037207 */ /* 0x000fc80005800000 */
        /* <DEDUP_REMOVED lines=8> */
[----:B0-----:R-:W-:-:S05]  /*11f0*/  VIADD R7, R25, 0x1 ;  /* 0x0000000119077836 */ /* 0x001fca0000000000 */
[----:B------:R-:W-:Y:S04]  /*1200*/  STS.U16 [R26], R7 ;  /* 0x000000071a007388 */ /* 0x000fe80000000400 */
[----:B------:R-:W0:Y:S01]  /*1210*/  LDS.U16 R24, [R3] ;  /* 0x0000000003187984 */ /* 0x000e220000000400 */
[C---:B-----5:R-:W-:Y:S02]  /*1220*/  ISETP.GE.AND P3, PT, R14.reuse, UR9, PT ;  /* 0x000000090e007c0c */ /* 0x060fe4000bf66270 */
        /* <DEDUP_REMOVED lines=14> */
[C---:B------:R-:W-:Y:S02]  /*1310*/  ISETP.GE.AND P3, PT, R15.reuse, UR9, PT ;  /* 0x000000090f007c0c */ /* 0x040fe4000bf66270 */
        /* <DEDUP_REMOVED lines=12> */
[----:B------:R0:W-:Y:S04]  /*13e0*/  STS.U16 [R13], R4 ;  /* 0x000000040d007388 */ /* 0x0001e80000000400 */
[----:B------:R-:W1:Y:S01]  /*13f0*/  LDS.U16 R22, [R14] ;  /* 0x000000000e167984 */ /* 0x000e620000000400 */
        /* <DEDUP_REMOVED lines=9> */
[----:B0-----:R-:W-:Y:S02]  /*1490*/  LOP3.LUT R4, R7, 0x1fc00, RZ, 0xc0, !PT ;  /* 0x0001fc0007047812 */ /* 0x001fe400078ec0ff */
[----:B------:R-:W-:-:S04]  /*14a0*/  LOP3.LUT R5, R5, 0x3fffffe, RZ, 0xc0, !PT ;  /* 0x03fffffe05057812 */ /* 0x000fc800078ec0ff */
[----:B------:R-:W-:Y:S01]  /*14b0*/  IADD3 R15, PT, PT, R5, R27, R4 ;  /* 0x0000001b050f7210 */ /* 0x000fe20007ffe004 */
[----:B-1----:R-:W-:-:S05]  /*14c0*/  VIADD R7, R22, 0x1 ;  /* 0x0000000116077836 */ /* 0x002fca0000000000 */
        /* <DEDUP_REMOVED lines=21> */
[----:B------:R-:W-:-:S04]  /*1620*/  @!P1 SEL R6, R5, R0, P2 ;  /* 0x0000000005069207 */ /* 0x000fc80001000000 */
[----:B------:R-:W-:-:S04]  /*1630*/  LOP3.LUT R6, R6, UR4, RZ, 0xc0, !PT ;  /* 0x0000000406067c12 */ /* 0x000fc8000f8ec0ff */
[----:B------:R-:W-:Y:S01]  /*1640*/  SHF.R.U32.HI R7, RZ, 0x6, R6 ;  /* 0x00000006ff077819 */ /* 0x000fe20000011606 */
[----:B------:R-:W-:-:S03]  /*1650*/  IMAD.SHL.U32 R5, R6, 0x400, RZ ;  /* 0x0000040006057824 */ /* 0x000fc600078e00ff */
[----:B------:R-:W-:Y:S02]  /*1660*/  LOP3.LUT R7, R7, 0x3fffffe, RZ, 0xc0, !PT ;  /* 0x03fffffe07077812 */ /* 0x000fe400078ec0ff */
[----:B------:R-:W-:-:S04]  /*1670*/  LOP3.LUT R6, R5, 0x1fc00, RZ, 0xc0, !PT ;  /* 0x0001fc0005067812 */ /* 0x000fc800078ec0ff */
[----:B------:R-:W-:Y:S01]  /*1680*/  IADD3 R17, PT, PT, R7, R27, R6 ;  /* 0x0000001b07117210 */ /* 0x000fe20007ffe006 */
[----:B0-----:R-:W-:-:S05]  /*1690*/  VIADD R5, R20, 0x1 ;  /* 0x0000000114057836 */ /* 0x001fca0000000000 */
[----:B------:R-:W-:Y:S04]  /*16a0*/  STS.U16 [R16], R5 ;  /* 0x0000000510007388 */ /* 0x000fe80000000400 */
[----:B------:R-:W0:Y:S01]  /*16b0*/  LDS.U16 R19, [R17] ;  /* 0x0000000011137984 */ /* 0x000e220000000400 */
[----:B------:R-:W-:Y:S05]  /*16c0*/  WARPSYNC.ALL ;  /* 0x0000000000007948 */ /* 0x000fea0003800000 */
[----:B0-----:R-:W-:-:S05]  /*16d0*/  IADD3 R4, PT, PT, R19, 0x1, RZ ;  /* 0x0000000113047810 */ /* 0x001fca0007ffe0ff */
[----:B------:R-:W-:Y:S01]  /*16e0*/  STS.U16 [R17], R4 ;  /* 0x0000000411007388 */ /* 0x000fe20000000400 */
[----:B------:R-:W-:Y:S01]  /*16f0*/  BAR.SYNC.DEFER_BLOCKING 0x0 ;  /* 0x0000000000007b1d */ /* 0x000fe20000010000 */
[----:B------:R-:W-:Y:S01]  /*1700*/  IMAD R27, R12, 0x200, R27 ;  /* 0x000002000c1b7824 */ /* 0x000fe200078e021b */
[----:B------:R-:W-:-:S04]  /*1710*/  SHF.R.U32.HI R134, RZ, 0x5, R12 ;  /* 0x00000005ff867819 */ /* 0x000fc8000001160c */
[C---:B------:R-:W-:Y:S01]  /*1720*/  ISETP.NE.AND P4, PT, R134.reuse, 0x6, PT ;  /* 0x000000068600780c */ /* 0x040fe20003f85270 */
[----:B------:R-:W0:Y:S01]  /*1730*/  LDCU.64 UR6, c[0x0][0x358] ;  /* 0x00006b00ff0677ac */ /* 0x000e220008000a00 */
[----:B------:R-:W1:Y:S01]  /*1740*/  S2R R130, SR_LANEID ;  /* 0x0000000000827919 */ /* 0x000e620000000000 */
[----:B------:R-:W-:Y:S01]  /*1750*/  ISETP.NE.AND P3, PT, R134, 0x7, PT ;  /* 0x000000078600780c */ /* 0x000fe20003f65270 */
[----:B------:R-:W-:Y:S01]  /*1760*/  BSSY.RECONVERGENT B0, `(.L_x_90) ;  /* 0x000027f000007945 */ /* 0x000fe20003800200 */
[----:B------:R-:W-:Y:S04]  /*1770*/  LDS R124, [R27] ;  /* 0x000000001b7c7984 */ /* 0x000fe80000000800 */
[----:B------:R-:W2:Y:S04]  /*1780*/  LDS R5, [R27+0x4] ;  /* 0x000004001b057984 */ /* 0x000ea80000000800 */
[----:B------:R-:W3:Y:S04]  /*1790*/  LDS R7, [R27+0x8] ;  /* 0x000008001b077984 */ /* 0x000ee80000000800 */
[----:B------:R-:W4:Y:S04]  /*17a0*/  LDS R29, [R27+0xc] ;  /* 0x00000c001b1d7984 */ /* 0x000f280000000800 */
[----:B------:R-:W5:Y:S01]  /*17b0*/  LDS R31, [R27+0x10] ;  /* 0x000010001b1f7984 */ /* 0x000f620000000800 */
[----:B-1----:R-:W-:-:S03]  /*17c0*/  ISETP.NE.AND P2, PT, R130, 0x1f, PT ;  /* 0x0000001f8200780c */ /* 0x002fc60003f45270 */
[----:B------:R-:W1:Y:S04]  /*17d0*/  LDS R33, [R27+0x14] ;  /* 0x000014001b217984 */ /* 0x000e680000000800 */
[----:B------:R-:W0:Y:S04]  /*17e0*/  LDS R35, [R27+0x18] ;  /* 0x000018001b237984 */ /* 0x000e280000000800 */
[----:B------:R-:W0:Y:S04]  /*17f0*/  LDS R37, [R27+0x1c] ;  /* 0x00001c001b257984 */ /* 0x000e280000000800 */
[----:B------:R-:W0:Y:S04]  /*1800*/  LDS R39, [R27+0x20] ;  /* 0x000020001b277984 */ /* 0x000e280000000800 */
[----:B------:R-:W0:Y:S04]  /*1810*/  LDS R41, [R27+0x24] ;  /* 0x000024001b297984 */ /* 0x000e280000000800 */
[----:B------:R-:W0:Y:S01]  /*1820*/  LDS R165, [R27+0x28] ;  /* 0x000028001ba57984 */ /* 0x000e220000000800 */
[----:B--2---:R-:W-:-:S03]  /*1830*/  IMAD.IADD R126, R124, 0x1, R5 ;  /* 0x000000017c7e7824 */ /* 0x004fc600078e0205 */
[----:B------:R-:W2:Y:S02]  /*1840*/  LDS R4, [R27+0x2c] ;  /* 0x00002c001b047984 */ /* 0x000ea40000000800 */
[----:B---3--:R-:W-:Y:S02]  /*1850*/  IADD3 R164, PT, PT, R7, R126, RZ ;  /* 0x0000007e07a47210 */ /* 0x008fe40007ffe0ff */
[----:B------:R-:W3:Y:S03]  /*1860*/  LDS R6, [R27+0x30] ;  /* 0x000030001b067984 */ /* 0x000ee60000000800 */
[----:B----4-:R-:W-:Y:S01]  /*1870*/  IMAD.IADD R162, R29, 0x1, R164 ;  /* 0x000000011da27824 */ /* 0x010fe200078e02a4 */
[----:B------:R-:W4:Y:S03]  /*1880*/  LDS R18, [R27+0x34] ;  /* 0x000034001b127984 */ /* 0x000f260000000800 */
[----:B-----5:R-:W-:Y:S01]  /*1890*/  IMAD.IADD R160, R31, 0x1, R162 ;  /* 0x000000011fa07824 */ /* 0x020fe200078e02a2 */
[----:B------:R-:W5:Y:S04]  /*18a0*/  LDS R28, [R27+0x38] ;  /* 0x000038001b1c7984 */ /* 0x000f680000000800 */
[----:B-1----:R-:W-:Y:S01]  /*18b0*/  IADD3 R158, PT, PT, R33, R160, RZ ;  /* 0x000000a0219e7210 */ /* 0x002fe20007ffe0ff */
[----:B------:R-:W1:Y:S04]  /*18c0*/  LDS R30, [R27+0x3c] ;  /* 0x00003c001b1e7984 */ /* 0x000e680000000800 */
[----:B0-----:R-:W-:Y:S01]  /*18d0*/  IMAD.IADD R156, R35, 0x1, R158 ;  /* 0x00000001239c7824 */ /* 0x001fe200078e029e */
[----:B------:R-:W0:Y:S03]  /*18e0*/  LDS R32, [R27+0x40] ;  /* 0x000040001b207984 */ /* 0x000e260000000800 */
[----:B------:R-:W-:Y:S01]  /*18f0*/  IMAD.IADD R154, R37, 0x1, R156 ;  /* 0x00000001259a7824 */ /* 0x000fe200078e029c */
[----:B------:R-:W0:Y:S04]  /*1900*/  LDS R34, [R27+0x44] ;  /* 0x000044001b227984 */ /* 0x000e280000000800 */
[----:B------:R-:W-:Y:S01]  /*1910*/  IADD3 R152, PT, PT, R39, R154, RZ ;  /* 0x0000009a27987210 */ /* 0x000fe20007ffe0ff */
[----:B------:R-:W0:Y:S04]  /*1920*/  LDS R36, [R27+0x48] ;  /* 0x000048001b247984 */ /* 0x000e280000000800 */
[----:B------:R-:W-:Y:S01]  /*1930*/  IMAD.IADD R150, R41, 0x1, R152 ;  /* 0x0000000129967824 */ /* 0x000fe200078e0298 */
[----:B------:R-:W0:Y:S03]  /*1940*/  LDS R38, [R27+0x4c] ;  /* 0x00004c001b267984 */ /* 0x000e260000000800 */
[----:B------:R-:W-:Y:S01]  /*1950*/  IMAD.IADD R165, R165, 0x1, R150 ;  /* 0x00000001a5a57824 */ /* 0x000fe200078e0296 */
[----:B------:R-:W0:Y:S04]  /*1960*/  LDS R40, [R27+0x50] ;  /* 0x000050001b287984 */ /* 0x000e280000000800 */
[----:B--2---:R-:W-:Y:S01]  /*1970*/  IADD3 R163, PT, PT, R4, R165, RZ ;  /* 0x000000a504a37210 */ /* 0x004fe20007ffe0ff */
[----:B------:R-:W2:Y:S04]  /*1980*/  LDS R42, [R27+0x54] ;  /* 0x000054001b2a7984 */ /* 0x000ea80000000800 */
[----:B---3--:R-:W-:Y:S01]  /*1990*/  IMAD.IADD R161, R6, 0x1, R163 ;  /* 0x0000000106a17824 */ /* 0x008fe200078e02a3 */
[----:B------:R-:W3:Y:S03]  /*19a0*/  LDS R4, [R27+0x58] ;  /* 0x000058001b047984 */ /* 0x000ee60000000800 */
[----:B----4-:R-:W-:Y:S01]  /*19b0*/  IMAD.IADD R159, R18, 0x1, R161 ;  /* 0x00000001129f7824 */ /* 0x010fe200078e02a1 */
[----:B------:R-:W4:Y:S04]  /*19c0*/  LDS R6, [R27+0x5c] ;  /* 0x00005c001b067984 */ /* 0x000f280000000800 */
[----:B-----5:R-:W-:Y:S01]  /*19d0*/  IADD3 R157, PT, PT, R28, R159, RZ ;  /* 0x0000009f1c9d7210 */ /* 0x020fe20007ffe0ff */
[----:B------:R-:W5:Y:S04]  /*19e0*/  LDS R18, [R27+0x60] ;  /* 0x000060001b127984 */ /* 0x000f680000000800 */
[----:B-1----:R-:W-:Y:S01]  /*19f0*/  IMAD.IADD R155, R30, 0x1, R157 ;  /* 0x000000011e9b7824 */ /* 0x002fe200078e029d */
[----:B------:R-:W1:Y:S03]  /*1a00*/  LDS R28, [R27+0x64] ;  /* 0x000064001b1c7984 */ /* 0x000e660000000800 */
[----:B0-----:R-:W-:Y:S01]  /*1a10*/  IMAD.IADD R153, R32, 0x1, R155 ;  /* 0x0000000120997824 */ /* 0x001fe200078e029b */
[----:B------:R-:W0:Y:S04]  /*1a20*/  LDS R30, [R27+0x68] ;  /* 0x000068001b1e7984 */ /* 0x000e280000000800 */
[----:B------:R-:W-:Y:S01]  /*1a30*/  IADD3 R151, PT, PT, R34, R153, RZ ;  /* 0x0000009922977210 */ /* 0x000fe20007ffe0ff */
[----:B------:R-:W0:Y:S04]  /*1a40*/  LDS R32, [R27+0x6c] ;  /* 0x00006c001b207984 */ /* 0x000e280000000800 */
[----:B------:R-:W-:Y:S01]  /*1a50*/  IMAD.IADD R149, R36, 0x1, R151 ;  /* 0x0000000124957824 */ /* 0x000fe200078e0297 */
[----:B------:R-:W0:Y:S03]  /*1a60*/  LDS R34, [R27+0x70] ;  /* 0x000070001b227984 */ /* 0x000e260000000800 */
[----:B------:R-:W-:Y:S01]  /*1a70*/  IMAD.IADD R147, R38, 0x1, R149 ;  /* 0x0000000126937824 */ /* 0x000fe200078e0295 */
[----:B------:R-:W0:Y:S04]  /*1a80*/  LDS R36, [R27+0x74] ;  /* 0x000074001b247984 */ /* 0x000e280000000800 */
[----:B------:R-:W-:Y:S01]  /*1a90*/  IADD3 R145, PT, PT, R40, R147, RZ ;  /* 0x0000009328917210 */ /* 0x000fe20007ffe0ff */
[----:B------:R-:W0:Y:S04]  /*1aa0*/  LDS R38, [R27+0x78] ;  /* 0x000078001b267984 */ /* 0x000e280000000800 */
[----:B--2---:R-:W-:Y:S01]  /*1ab0*/  IMAD.IADD R143, R42, 0x1, R145 ;  /* 0x000000012a8f7824 */ /* 0x004fe200078e0291 */
[----:B------:R-:W2:Y:S03]  /*1ac0*/  LDS R40, [R27+0x7c] ;  /* 0x00007c001b287984 */ /* 0x000ea60000000800 */
[----:B---3--:R-:W-:Y:S01]  /*1ad0*/  IMAD.IADD R141, R4, 0x1, R143 ;  /* 0x00000001048d7824 */ /* 0x008fe200078e028f */
[----:B------:R-:W3:Y:S04]  /*1ae0*/  LDS R122, [R27+0x80] ;  /* 0x000080001b7a7984 */ /* 0x000ee80000000800 */
[----:B----4-:R-:W-:Y:S01]  /*1af0*/  IADD3 R139, PT, PT, R6, R141, RZ ;  /* 0x0000008d068b7210 */ /* 0x010fe20007ffe0ff */
[----:B------:R-:W4:Y:S01]  /*1b00*/  LDS R121, [R27+0x84] ;  /* 0x000084001b797984 */ /* 0x000f220000000800 */
[----:B------:R-:W-:-:S03]  /*1b10*/  @!P2 SHF.R.U32.HI R6, RZ, 0x3, R12 ;  /* 0x00000003ff06a819 */ /* 0x000fc6000001160c */
[----:B-----5:R-:W-:Y:S01]  /*1b20*/  IMAD.IADD R125, R18, 0x1, R139 ;  /* 0x00000001127d7824 */ /* 0x020fe200078e028b */
[----:B------:R-:W5:Y:S01]  /*1b30*/  LDS R120, [R27+0x88] ;  /* 0x000088001b787984 */ /* 0x000f620000000800 */
[----:B------:R-:W-:Y:S02]  /*1b40*/  @!P2 LOP3.LUT R6, R6, 0x7c, RZ, 0xc0, !PT ;  /* 0x0000007c0606a812 */ /* 0x000fe400078ec0ff */
[----:B-1----:R-:W-:Y:S01]  /*1b50*/  IMAD.IADD R127, R28, 0x1, R125 ;  /* 0x000000011c7f7824 */ /* 0x002fe200078e027d */
[----:B------:R-:W1:Y:S01]  /*1b60*/  LDS R119, [R27+0x8c] ;  /* 0x00008c001b777984 */ /* 0x000e620000000800 */
[----:B------:R-:W-:-:S03]  /*1b70*/  @!P2 IADD3 R138, PT, PT, R11, R6, RZ ;  /* 0x000000060b8aa210 */ /* 0x000fc60007ffe0ff */
[----:B0-----:R-:W-:Y:S01]  /*1b80*/  IADD3 R129, PT, PT, R30, R127, RZ ;  /* 0x0000007f1e817210 */ /* 0x001fe20007ffe0ff */
[----:B------:R-:W0:Y:S04]  /*1b90*/  LDS R118, [R27+0x90] ;  /* 0x000090001b767984 */ /* 0x000e280000000800 */
[----:B------:R-:W-:Y:S01]  /*1ba0*/  IMAD.IADD R131, R32, 0x1, R129 ;  /* 0x0000000120837824 */ /* 0x000fe200078e0281 */
[----:B------:R-:W0:Y:S03]  /*1bb0*/  LDS R117, [R27+0x94] ;  /* 0x000094001b757984 */ /* 0x000e260000000800 */
[----:B------:R-:W-:Y:S01]  /*1bc0*/  IMAD.IADD R133, R34, 0x1, R131 ;  /* 0x0000000122857824 */ /* 0x000fe200078e0283 */
[----:B------:R-:W0:Y:S04]  /*1bd0*/  LDS R116, [R27+0x98] ;  /* 0x000098001b747984 */ /* 0x000e280000000800 */
[----:B------:R-:W-:Y:S01]  /*1be0*/  IADD3 R135, PT, PT, R36, R133, RZ ;  /* 0x0000008524877210 */ /* 0x000fe20007ffe0ff */
[----:B------:R-:W0:Y:S04]  /*1bf0*/  LDS R115, [R27+0x9c] ;  /* 0x00009c001b737984 */ /* 0x000e280000000800 */
[----:B------:R-:W-:Y:S01]  /*1c00*/  IMAD.IADD R137, R38, 0x1, R135 ;  /* 0x0000000126897824 */ /* 0x000fe200078e0287 */
[----:B------:R-:W0:Y:S03]  /*1c10*/  LDS R114, [R27+0xa0] ;  /* 0x0000a0001b727984 */ /* 0x000e260000000800 */
[----:B--2---:R-:W-:Y:S01]  /*1c20*/  IMAD.IADD R123, R40, 0x1, R137 ;  /* 0x00000001287b7824 */ /* 0x004fe200078e0289 */
[----:B------:R-:W2:Y:S04]  /*1c30*/  LDS R113, [R27+0xa4] ;  /* 0x0000a4001b717984 */ /* 0x000ea80000000800 */
[----:B---3--:R-:W-:Y:S01]  /*1c40*/  IADD3 R122, PT, PT, R122, R123, RZ ;  /* 0x0000007b7a7a7210 */ /* 0x008fe20007ffe0ff */
[----:B------:R-:W3:Y:S04]  /*1c50*/  LDS R112, [R27+0xa8] ;  /* 0x0000a8001b707984 */ /* 0x000ee80000000800 */
        /* <DEDUP_REMOVED lines=41> */
[----:B------:R-:W4:Y:S04]  /*1ef0*/  LDS R91, [R27+0xfc] ;  /* 0x0000fc001b5b7984 */ /* 0x000f280000000800 */
[----:B-----5:R-:W-:Y:S01]  /*1f00*/  IMAD.IADD R100, R100, 0x1, R101 ;  /* 0x0000000164647824 */ /* 0x020fe200078e0265 */
[----:B------:R-:W5:Y:S03]  /*1f10*/  LDS R90, [R27+0x100] ;  /* 0x000100001b5a7984 */ /* 0x000f660000000800 */
[----:B-1----:R-:W-:Y:S01]  /*1f20*/  IMAD.IADD R99, R99, 0x1, R100 ;  /* 0x0000000163637824 */ /* 0x002fe200078e0264 */
[----:B------:R-:W1:Y:S04]  /*1f30*/  LDS R89, [R27+0x104] ;  /* 0x000104001b597984 */ /* 0x000e680000000800 */
        /* <DEDUP_REMOVED lines=126> */
[----:B------:R-:W-:-:S05]  /*2720*/  IADD3 R35, PT, PT, R35, R36, RZ ;  /* 0x0000002423237210 */ /* 0x000fca0007ffe0ff */
[----:B------:R-:W-:-:S04]  /*2730*/  IMAD.IADD R34, R34, 0x1, R35 ;  /* 0x0000000122227824 */ /* 0x000fc800078e0223 */
[----:B--2---:R-:W-:-:S05]  /*2740*/  IMAD.IADD R33, R33, 0x1, R34 ;  /* 0x0000000121217824 */ /* 0x004fca00078e0222 */
[----:B---3--:R-:W-:-:S05]  /*2750*/  IADD3 R32, PT, PT, R32, R33, RZ ;  /* 0x0000002120207210 */ /* 0x008fca0007ffe0ff */
[----:B----4-:R-:W-:-:S04]  /*2760*/  IMAD.IADD R31, R31, 0x1, R32 ;  /* 0x000000011f1f7824 */ /* 0x010fc800078e0220 */
[----:B-----5:R-:W-:-:S05]  /*2770*/  IMAD.IADD R30, R30, 0x1, R31 ;  /* 0x000000011e1e7824 */ /* 0x020fca00078e021f */
[----:B-1----:R-:W-:-:S05]  /*2780*/  IADD3 R29, PT, PT, R29, R30, RZ ;  /* 0x0000001e1d1d7210 */ /* 0x002fca0007ffe0ff */
[----:B0-----:R-:W-:-:S04]  /*2790*/  IMAD.IADD R28, R28, 0x1, R29 ;  /* 0x000000011c1c7824 */ /* 0x001fc800078e021d */
[----:B------:R-:W-:-:S05]  /*27a0*/  IMAD.IADD R18, R5, 0x1, R28 ;  /* 0x0000000105127824 */ /* 0x000fca00078e021c */
[----:B------:R-:W-:-:S05]  /*27b0*/  IADD3 R128, PT, PT, R7, R18, RZ ;  /* 0x0000001207807210 */ /* 0x000fca0007ffe0ff */
[----:B------:R-:W0:Y:S02]  /*27c0*/  SHFL.UP P1, R5, R128, 0x1, RZ ;  /* 0x0420000080057989 */ /* 0x000e2400000200ff */
[----:B0-----:R-:W-:-:S05]  /*27d0*/  @P1 IMAD.IADD R5, R128, 0x1, R5 ;  /* 0x0000000180051824 */ /* 0x001fca00078e0205 */
[----:B------:R-:W0:Y:S02]  /*27e0*/  SHFL.UP P1, R4, R5, 0x2, RZ ;  /* 0x0440000005047989 */ /* 0x000e2400000200ff */
[----:B0-----:R-:W-:-:S05]  /*27f0*/  @P1 IMAD.IADD R4, R5, 0x1, R4 ;  /* 0x0000000105041824 */ /* 0x001fca00078e0204 */
[----:B------:R-:W0:Y:S02]  /*2800*/  SHFL.UP P1, R7, R4, 0x4, RZ ;  /* 0x0480000004077989 */ /* 0x000e2400000200ff */
[----:B0-----:R-:W-:-:S05]  /*2810*/  @P1 IADD3 R7, PT, PT, R4, R7, RZ ;  /* 0x0000000704071210 */ /* 0x001fca0007ffe0ff */
[----:B------:R-:W0:Y:S02]  /*2820*/  SHFL.UP P1, R136, R7, 0x8, RZ ;  /* 0x0500000007887989 */ /* 0x000e2400000200ff */
[----:B0-----:R-:W-:-:S05]  /*2830*/  @P1 IMAD.IADD R136, R7, 0x1, R136 ;  /* 0x0000000107881824 */ /* 0x001fca00078e0288 */
[----:B------:R-:W0:Y:S02]  /*2840*/  SHFL.UP P1, R132, R136, 0x10, RZ ;  /* 0x0600000088847989 */ /* 0x000e2400000200ff */
[----:B0-----:R-:W-:Y:S01]  /*2850*/  @P1 IMAD.IADD R132, R136, 0x1, R132 ;  /* 0x0000000188841824 */ /* 0x001fe200078e0284 */
[----:B------:R-:W-:-:S04]  /*2860*/  ISETP.NE.AND P1, PT, R134, 0x2, PT ;  /* 0x000000028600780c */ /* 0x000fc80003f25270 */
[----:B------:R-:W-:Y:S01]  /*2870*/  @!P2 STS [R138+0x20400], R132 ;  /* 0x020400848a00a388 */ /* 0x000fe20000000800 */
[----:B------:R-:W-:Y:S01]  /*2880*/  BAR.SYNC.DEFER_BLOCKING 0x0 ;  /* 0x0000000000007b1d */ /* 0x000fe20000010000 */
[----:B------:R-:W-:-:S05]  /*2890*/  ISETP.NE.AND P2, PT, R130, RZ, PT ;  /* 0x000000ff8200720c */ /* 0x000fca0003f45270 */
[----:B------:R-:W0:Y:S02]  /*28a0*/  LDS.128 R4, [R11+0x20400] ;  /* 0x020400000b047984 */ /* 0x000e240000000c00 */
[----:B0-----:R-:W-:-:S04]  /*28b0*/  IMAD.IADD R5, R4, 0x1, R5 ;  /* 0x0000000104057824 */ /* 0x001fc800078e0205 */
[----:B------:R-:W-:Y:S01]  /*28c0*/  IMAD.IADD R6, R6, 0x1, R5 ;  /* 0x0000000106067824 */ /* 0x000fe200078e0205 */
[----:B------:R-:W-:Y:S02]  /*28d0*/  SEL R4, R5, R4, !P1 ;  /* 0x0000000405047207 */ /* 0x000fe40004800000 */
[----:B------:R-:W-:Y:S02]  /*28e0*/  ISETP.NE.AND P1, PT, R134, 0x3, PT ;  /* 0x000000038600780c */ /* 0x000fe40003f25270 */
[----:B------:R-:W-:Y:S02]  /*28f0*/  IADD3 R140, PT, PT, R7, R6, RZ ;  /* 0x00000006078c7210 */ /* 0x000fe40007ffe0ff */
[----:B------:R-:W-:Y:S02]  /*2900*/  SEL R136, R6, R4, !P1 ;  /* 0x0000000406887207 */ /* 0x000fe40004800000 */
[----:B------:R-:W0:Y:S01]  /*2910*/  LDS.128 R4, [R11+0x20410] ;  /* 0x020410000b047984 */ /* 0x000e220000000c00 */
[----:B------:R-:W-:-:S04]  /*2920*/  ISETP.NE.AND P1, PT, R134, 0x4, PT ;  /* 0x000000048600780c */ /* 0x000fc80003f25270 */
[----:B------:R-:W-:Y:S02]  /*2930*/  SEL R136, R140, R136, !P1 ;  /* 0x000000888c887207 */ /* 0x000fe40004800000 */
[----:B------:R-:W-:Y:S01]  /*2940*/  ISETP.NE.AND P1, PT, R134, 0x5, PT ;  /* 0x000000058600780c */ /* 0x000fe20003f25270 */
[----:B0-----:R-:W-:-:S04]  /*2950*/  IMAD.IADD R4, R140, 0x1, R4 ;  /* 0x000000018c047824 */ /* 0x001fc800078e0204 */
[----:B------:R-:W-:Y:S01]  /*2960*/  IMAD.IADD R5, R5, 0x1, R4 ;  /* 0x0000000105057824 */ /* 0x000fe200078e0204 */
[----:B------:R-:W-:Y:S01]  /*2970*/  SEL R136, R4, R136, !P1 ;  /* 0x0000008804887207 */ /* 0x000fe20004800000 */
[----:B------:R-:W-:Y:S01]  /*2980*/  IMAD.IADD R4, R132, 0x1, -R128 ;  /* 0x0000000184047824 */ /* 0x000fe200078e0a80 */
[C---:B------:R-:W-:Y:S02]  /*2990*/  ISETP.GT.U32.AND P1, PT, R12.reuse, 0x1f, PT ;  /* 0x0000001f0c00780c */ /* 0x040fe40003f24070 */
[----:B------:R-:W-:Y:S02]  /*29a0*/  SEL R136, R5, R136, !P4 ;  /* 0x0000008805887207 */ /* 0x000fe40006000000 */
[----:B------:R-:W-:Y:S02]  /*29b0*/  ISETP.GT.U32.OR P4, PT, R12, 0x1f, P2 ;  /* 0x0000001f0c00780c */ /* 0x000fe40001784470 */
[----:B------:R-:W-:Y:S02]  /*29c0*/  IADD3 R6, PT, PT, R6, R5, RZ ;  /* 0x0000000506067210 */ /* 0x000fe40007ffe0ff */
[----:B------:R-:W-:-:S02]  /*29d0*/  SEL R5, R4, RZ, P2 ;  /* 0x000000ff04057207 */ /* 0x000fc40001000000 */
[----:B------:R-:W-:Y:S02]  /*29e0*/  SEL R136, R6, R136, !P3 ;  /* 0x0000008806887207 */ /* 0x000fe40005800000 */
[----:B------:R-:W-:-:S03]  /*29f0*/  IADD3 R7, PT, PT, R7, R6, RZ ;  /* 0x0000000607077210 */ /* 0x000fc60007ffe0ff */
[----:B------:R-:W-:Y:S01]  /*2a00*/  @P1 IMAD.IADD R4, R136, 0x1, R5 ;  /* 0x0000000188041824 */ /* 0x000fe200078e0205 */
[----:B------:R-:W-:Y:S01]  /*2a10*/  ISETP.NE.AND P1, PT, R12, RZ, PT ;  /* 0x000000ff0c00720c */ /* 0x000fe20003f25270 */
[----:B------:R-:W-:-:S05]  /*2a20*/  @!P4 IMAD.U32 R4, R7, 0x10000, RZ ;  /* 0x000100000704c824 */ /* 0x000fca00078e00ff */
[----:B------:R-:W-:Y:S01]  /*2a30*/  @!P4 STS [R11+0x20428], R4 ;  /* 0x020428040b00c388 */ /* 0x000fe20000000800 */
[----:B------:R-:W-:Y:S06]  /*2a40*/  BAR.SYNC.DEFER_BLOCKING 0x0 ;  /* 0x0000000000007b1d */ /* 0x000fec0000010000 */
[----:B------:R-:W0:Y:S02]  /*2a50*/  @P1 LDS R5, [R11+0x20428] ;  /* 0x020428000b051984 */ /* 0x000e240000000800 */
[----:B0-----:R-:W-:Y:S01]  /*2a60*/  @P1 IMAD.IADD R4, R4, 0x1, R5 ;  /* 0x0000000104041824 */ /* 0x001fe200078e0205 */
[----:B------:R-:W-:-:S02]  /*2a70*/  ISETP.GT.AND P1, PT, R9, R0, PT ;  /* 0x000000000900720c */ /* 0x000fc40003f24270 */
[----:B------:R-:W-:Y:S01]  /*2a80*/  SHF.R.S32.HI R0, RZ, 0x1f, R9 ;  /* 0x0000001fff007819 */ /* 0x000fe20000011409 */
[--C-:B------:R-:W-:Y:S01]  /*2a90*/  IMAD.IADD R5, R126, 0x1, R4.reuse ;  /* 0x000000017e057824 */ /* 0x100fe200078e0204 */
[-C--:B------:R-:W-:Y:S01]  /*2aa0*/  IADD3 R7, PT, PT, R124, R4.reuse, RZ ;  /* 0x000000047c077210 */ /* 0x080fe20007ffe0ff */
        /* <DEDUP_REMOVED lines=83> */
[----:B------:R-:W-:Y:S01]  /*2fe0*/  IADD3 R28, PT, PT, R28, R4, RZ ;  /* 0x000000041c1c7210 */ /* 0x000fe20007ffe0ff */
[--C-:B------:R-:W-:Y:S01]  /*2ff0*/  IMAD.IADD R89, R89, 0x1, R4.reuse ;  /* 0x0000000159597824 */ /* 0x100fe200078e0204 */
[----:B------:R0:W-:Y:S01]  /*3000*/  STS [R27], R4 ;  /* 0x000000041b007388 */ /* 0x0001e20000000800 */
[----:B------:R-:W-:-:S02]  /*3010*/  IMAD.IADD R87, R87, 0x1, R4 ;  /* 0x0000000157577824 */ /* 0x000fc400078e0204 */
[--C-:B------:R-:W-:Y:S01]  /*3020*/  IMAD.IADD R86, R86, 0x1, R4.reuse ;  /* 0x0000000156567824 */ /* 0x100fe200078e0204 */
[----:B------:R-:W-:Y:S01]  /*3030*/  STS [R27+0x4], R7 ;  /* 0x000004071b007388 */ /* 0x000fe20000000800 */
[--C-:B------:R-:W-:Y:S02]  /*3040*/  IMAD.IADD R84, R84, 0x1, R4.reuse ;  /* 0x0000000154547824 */ /* 0x100fe400078e0204 */
[--C-:B------:R-:W-:Y:S01]  /*3050*/  IMAD.IADD R83, R83, 0x1, R4.reuse ;  /* 0x0000000153537824 */ /* 0x100fe200078e0204 */
[----:B------:R-:W-:Y:S01]  /*3060*/  STS [R27+0x8], R5 ;  /* 0x000008051b007388 */ /* 0x000fe20000000800 */
[--C-:B------:R-:W-:Y:S02]  /*3070*/  IMAD.IADD R81, R81, 0x1, R4.reuse ;  /* 0x0000000151517824 */ /* 0x100fe400078e0204 */
[--C-:B------:R-:W-:Y:S01]  /*3080*/  IMAD.IADD R80, R80, 0x1, R4.reuse ;  /* 0x0000000150507824 */ /* 0x100fe200078e0204 */
[----:B------:R-:W-:Y:S01]  /*3090*/  STS [R27+0xc], R164 ;  /* 0x00000ca41b007388 */ /* 0x000fe20000000800 */
        /* <DEDUP_REMOVED lines=51> */
[----:B------:R-:W-:Y:S02]  /*33d0*/  IMAD.IADD R18, R18, 0x1, R4 ;  /* 0x0000000112127824 */ /* 0x000fe400078e0204 */
[----:B0-----:R-:W-:Y:S01]  /*33e0*/  IMAD.SHL.U32 R4, R12, 0x400, RZ ;  /* 0x000004000c047824 */ /* 0x001fe200078e00ff */
[----:B------:R-:W-:Y:S01]  /*33f0*/  STS [R27+0x54], R128 ;  /* 0x000054801b007388 */ /* 0x000fe20000000800 */
[----:B------:R-:W-:-:S03]  /*3400*/  SHF.R.U32.HI R12, RZ, 0x6, R12 ;  /* 0x00000006ff0c7819 */ /* 0x000fc6000001160c */
[----:B------:R-:W-:Y:S04]  /*3410*/  STS [R27+0x58], R126 ;  /* 0x0000587e1b007388 */ /* 0x000fe80000000800 */
        /* <DEDUP_REMOVED lines=96> */
[----:B------:R0:W-:Y:S04]  /*3a20*/  STS [R27+0x1dc], R36 ;  /* 0x0001dc241b007388 */ /* 0x0001e80000000800 */
[----:B------:R-:W-:Y:S04]  /*3a30*/  STS [R27+0x1e0], R35 ;  /* 0x0001e0231b007388 */ /* 0x000fe80000000800 */
[----:B------:R1:W-:Y:S01]  /*3a40*/  STS [R27+0x1e4], R34 ;  /* 0x0001e4221b007388 */ /* 0x0003e20000000800 */
[----:B0-----:R-:W-:-:S03]  /*3a50*/  LOP3.LUT R36, R4, 0x1fc00, RZ, 0xc0, !PT ;  /* 0x0001fc0004247812 */ /* 0x001fc600078ec0ff */
[----:B------:R-:W-:Y:S04]  /*3a60*/  STS [R27+0x1e8], R33 ;  /* 0x0001e8211b007388 */ /* 0x000fe80000000800 */
[----:B------:R-:W-:Y:S01]  /*3a70*/  STS [R27+0x1ec], R32 ;  /* 0x0001ec201b007388 */ /* 0x000fe20000000800 */
[----:B-1----:R-:W-:-:S03]  /*3a80*/  LOP3.LUT R34, R12, 0xe, RZ, 0xc0, !PT ;  /* 0x0000000e0c227812 */ /* 0x002fc600078ec0ff */
[----:B------:R-:W-:Y:S01]  /*3a90*/  STS [R27+0x1f0], R31 ;  /* 0x0001f01f1b007388 */ /* 0x000fe20000000800 */
[----:B------:R-:W-:-:S03]  /*3aa0*/  IADD3 R34, PT, PT, R34, R11, R36 ;  /* 0x0000000b22227210 */ /* 0x000fc60007ffe024 */
[----:B------:R-:W-:Y:S04]  /*3ab0*/  STS [R27+0x1f4], R30 ;  /* 0x0001f41e1b007388 */ /* 0x000fe80000000800 */
[----:B------:R-:W-:Y:S04]  /*3ac0*/  STS [R27+0x1f8], R29 ;  /* 0x0001f81d1b007388 */ /* 0x000fe80000000800 */
[----:B------:R-:W-:Y:S04]  /*3ad0*/  STS [R27+0x1fc], R28 ;  /* 0x0001fc1c1b007388 */ /* 0x000fe80000000800 */
[----:B------:R-:W-:Y:S01]  /*3ae0*/  STS [R27+0x200], R18 ;  /* 0x000200121b007388 */ /* 0x000fe20000000800 */
[----:B------:R-:W-:Y:S06]  /*3af0*/  BAR.SYNC.DEFER_BLOCKING 0x0 ;  /* 0x0000000000007b1d */ /* 0x000fec0000010000 */
[----:B------:R-:W0:Y:S04]  /*3b00*/  LDS.U16 R5, [R10] ;  /* 0x000000000a057984 */ /* 0x000e280000000400 */
[----:B------:R-:W1:Y:S04]  /*3b10*/  LDS.U16 R26, [R26] ;  /* 0x000000001a1a7984 */ /* 0x000e680000000400 */
[----:B------:R-:W2:Y:S04]  /*3b20*/  LDS.U16 R3, [R3] ;  /* 0x0000000003037984 */ /* 0x000ea80000000400 */
[----:B------:R-:W3:Y:S04]  /*3b30*/  LDS.U16 R4, [R13] ;  /* 0x000000000d047984 */ /* 0x000ee80000000400 */
[----:B------:R-:W4:Y:S04]  /*3b40*/  LDS.U16 R7, [R14] ;  /* 0x000000000e077984 */ /* 0x000f280000000400 */
[----:B------:R-:W5:Y:S04]  /*3b50*/  LDS.U16 R6, [R15] ;  /* 0x000000000f067984 */ /* 0x000f680000000400 */
[----:B------:R-:W5:Y:S04]  /*3b60*/  LDS.U16 R29, [R16] ;  /* 0x00000000101d7984 */ /* 0x000f680000000400 */
[----:B------:R-:W5:Y:S04]  /*3b70*/  LDS.U16 R12, [R17] ;  /* 0x00000000110c7984 */ /* 0x000f680000000400 */
[----:B------:R0:W5:Y:S02]  /*3b80*/  LDS.U16 R18, [R34] ;  /* 0x0000000022127984 */ /* 0x0001640000000400 */
[----:B0-----:R-:W-:Y:S01]  /*3b90*/  IADD3 R27, PT, PT, R8, R5, RZ ;  /* 0x00000005081b7210 */ /* 0x001fe20007ffe0ff */
[----:B-1----:R-:W-:-:S02]  /*3ba0*/  IMAD.IADD R33, R25, 0x1, R26 ;  /* 0x0000000119217824 */ /* 0x002fc400078e021a */
[----:B--2---:R-:W-:Y:S01]  /*3bb0*/  IMAD.IADD R35, R24, 0x1, R3 ;  /* 0x0000000118237824 */ /* 0x004fe200078e0203 */
[----:B---3--:R-:W-:Y:S01]  /*3bc0*/  IADD3 R37, PT, PT, R23, R4, RZ ;  /* 0x0000000417257210 */ /* 0x008fe20007ffe0ff */
[----:B----4-:R-:W-:Y:S02]  /*3bd0*/  IMAD.IADD R39, R22, 0x1, R7 ;  /* 0x0000000116277824 */ /* 0x010fe400078e0207 */
[----:B-----5:R-:W-:Y:S01]  /*3be0*/  IMAD.IADD R41, R21, 0x1, R6 ;  /* 0x0000000115297824 */ /* 0x020fe200078e0206 */
[----:B------:R-:W-:Y:S01]  /*3bf0*/  IADD3 R43, PT, PT, R20, R29, RZ ;  /* 0x0000001d142b7210 */ /* 0x000fe20007ffe0ff */
[----:B------:R-:W-:Y:S01]  /*3c00*/  IMAD.IADD R45, R19, 0x1, R12 ;  /* 0x00000001132d7824 */ /* 0x000fe200078e020c */
[----:B------:R-:W-:Y:S06]  /*3c10*/  @P0 BRA `(.L_x_91) ;  /* 0x0000000000cc0947 */ /* 0x000fec0003800000 */
[----:B------:R-:W0:Y:S01]  /*3c20*/  LDCU.64 UR4, c[0x0][0x390] ;  /* 0x00007200ff0477ac */ /* 0x000e220008000a00 */
[----:B------:R-:W1:Y:S01]  /*3c30*/  LDC.64 R22, c[0x0][0x388] ;  /* 0x0000e200ff167b82 */ /* 0x000e620000000a00 */
[--C-:B------:R-:W-:Y:S01]  /*3c40*/  SHF.R.S64 R29, RZ, 0x1e, R2.reuse ;  /* 0x0000001eff1d7819 */ /* 0x100fe20000001002 */
[--C-:B------:R-:W-:Y:S01]  /*3c50*/  IMAD.IADD R3, R9, 0x1, R2.reuse ;  /* 0x0000000109037824 */ /* 0x100fe200078e0202 */
[----:B------:R-:W-:-:S03]  /*3c60*/  SHF.R.S32.HI R31, RZ, 0x1e, R2 ;  /* 0x0000001eff1f7819 */ /* 0x000fc60000011402 */
[----:B------:R-:W-:Y:S01]  /*3c70*/  IMAD.IADD R25, R3, 0x1, R2 ;  /* 0x0000000103197824 */ /* 0x000fe200078e0202 */
[----:B0-----:R-:W-:-:S04]  /*3c80*/  LEA R12, P0, R9, UR4, 0x2 ;  /* 0x00000004090c7c11 */ /* 0x001fc8000f8010ff */
[----:B------:R-:W-:Y:S02]  /*3c90*/  LEA.HI.X R13, R9, UR5, R0, 0x2, P0 ;  /* 0x00000005090d7c11 */ /* 0x000fe400080f1400 */
[----:B------:R-:W-:Y:S01]  /*3ca0*/  IADD3 R14, P0, PT, R29, R12, RZ ;  /* 0x0000000c1d0e7210 */ /* 0x000fe20007f1e0ff */
[----:B-1----:R-:W-:-:S03]  /*3cb0*/  IMAD.WIDE.U32 R4, R27, 0x4, R22 ;  /* 0x000000041b047825 */ /* 0x002fc600078e0016 */
[----:B------:R-:W-:Y:S01]  /*3cc0*/  IADD3.X R15, PT, PT, R31, R13, RZ, P0, !PT ;  /* 0x0000000d1f0f7210 */ /* 0x000fe200007fe4ff */
[--C-:B------:R-:W-:Y:S01]  /*3cd0*/  IMAD.WIDE.U32 R6, R33, 0x4, R22.reuse ;  /* 0x0000000421067825 */ /* 0x100fe200078e0016 */
[-C--:B------:R-:W-:Y:S01]  /*3ce0*/  IADD3 R16, P0, PT, R14, R29.reuse, RZ ;  /* 0x0000001d0e107210 */ /* 0x080fe20007f1e0ff */
[----:B------:R0:W-:Y:S02]  /*3cf0*/  STG.E desc[UR6][R4.64], R9 ;  /* 0x0000000904007986 */ /* 0x0001e4000c101906 */
[----:B------:R-:W-:Y:S02]  /*3d00*/  IMAD.WIDE.U32 R10, R37, 0x4, R22 ;  /* 0x00000004250a7825 */ /* 0x000fe400078e0016 */
[----:B------:R1:W-:Y:S02]  /*3d10*/  STG.E desc[UR6][R12.64], R27 ;  /* 0x0000001b0c007986 */ /* 0x0003e4000c101906 */
[--C-:B------:R-:W-:Y:S01]  /*3d20*/  IMAD.X R17, R15, 0x1, R31.reuse, P0 ;  /* 0x000000010f117824 */ /* 0x100fe200000e061f */
[----:B------:R-:W-:Y:S01]  /*3d30*/  IADD3 R20, P0, PT, R16, R29, RZ ;  /* 0x0000001d10147210 */ /* 0x000fe20007f1e0ff */
[----:B------:R2:W-:Y:S04]  /*3d40*/  STG.E desc[UR6][R6.64], R3 ;  /* 0x0000000306007986 */ /* 0x0005e8000c101906 */
[----:B------:R-:W-:Y:S01]  /*3d50*/  IMAD.X R21, R17, 0x1, R31, P0 ;  /* 0x0000000111157824 */ /* 0x000fe200000e061f */
[----:B------:R3:W-:Y:S01]  /*3d60*/  STG.E desc[UR6][R14.64], R33 ;  /* 0x000000210e007986 */ /* 0x0007e2000c101906 */
[----:B0-----:R-:W-:Y:S01]  /*3d70*/  IMAD.WIDE.U32 R4, R35, 0x4, R22 ;  /* 0x0000000423047825 */ /* 0x001fe200078e0016 */
[----:B-1----:R-:W-:-:S02]  /*3d80*/  IADD3 R27, PT, PT, R25, R2, RZ ;  /* 0x00000002191b7210 */ /* 0x002fc40007ffe0ff */
[----:B------:R-:W-:Y:S02]  /*3d90*/  IADD3 R12, P0, PT, R20, R29, RZ ;  /* 0x0000001d140c7210 */ /* 0x000fe40007f1e0ff */
[----:B------:R0:W-:Y:S01]  /*3da0*/  STG.E desc[UR6][R4.64], R25 ;  /* 0x0000001904007986 */ /* 0x0001e2000c101906 */
[----:B--2---:R-:W-:Y:S01]  /*3db0*/  IMAD.WIDE.U32 R6, R39, 0x4, R22 ;  /* 0x0000000427067825 */ /* 0x004fe200078e0016 */
[----:B------:R-:W-:Y:S02]  /*3dc0*/  IADD3.X R13, PT, PT, R21, R31, RZ, P0, !PT ;  /* 0x0000001f150d7210 */ /* 0x000fe400007fe4ff */
[----:B------:R1:W-:Y:S01]  /*3dd0*/  STG.E desc[UR6][R16.64], R35 ;  /* 0x0000002310007986 */ /* 0x0003e2000c101906 */
[--C-:B------:R-:W-:Y:S01]  /*3de0*/  IMAD.IADD R3, R27, 0x1, R2.reuse ;  /* 0x000000011b037824 */ /* 0x100fe200078e0202 */
[----:B---3--:R-:W-:Y:S02]  /*3df0*/  IADD3 R14, P0, PT, R12, R29, RZ ;  /* 0x0000001d0c0e7210 */ /* 0x008fe40007f1e0ff */
[----:B------:R2:W-:Y:S03]  /*3e00*/  STG.E desc[UR6][R10.64], R27 ;  /* 0x0000001b0a007986 */ /* 0x0005e6000c101906 */
[----:B------:R-:W-:Y:S01]  /*3e10*/  IMAD.X R15, R13, 0x1, R31, P0 ;  /* 0x000000010d0f7824 */ /* 0x000fe200000e061f */
[----:B------:R3:W-:Y:S01]  /*3e20*/  STG.E desc[UR6][R20.64], R37 ;  /* 0x0000002514007986 */ /* 0x0007e2000c101906 */
[----:B0-----:R-:W-:-:S02]  /*3e30*/  IMAD.IADD R25, R3, 0x1, R2 ;  /* 0x0000000103197824 */ /* 0x001fc400078e0202 */
[----:B------:R-:W-:Y:S01]  /*3e40*/  IMAD.WIDE.U32 R4, R41, 0x4, R22 ;  /* 0x0000000429047825 */ /* 0x000fe200078e0016 */
[----:B-1----:R-:W-:Y:S01]  /*3e50*/  IADD3 R16, P0, PT, R14, R29, RZ ;  /* 0x0000001d0e107210 */ /* 0x002fe20007f1e0ff */
[----:B------:R0:W-:Y:S01]  /*3e60*/  STG.E desc[UR6][R6.64], R3 ;  /* 0x0000000306007986 */ /* 0x0001e2000c101906 */
[----:B--2---:R-:W-:-:S03]  /*3e70*/  IADD3 R27, PT, PT, R25, R2, RZ ;  /* 0x00000002191b7210 */ /* 0x004fc60007ffe0ff */
[----:B------:R-:W-:Y:S01]  /*3e80*/  IMAD.X R17, R15, 0x1, R31, P0 ;  /* 0x000000010f117824 */ /* 0x000fe200000e061f */
[----:B------:R1:W-:Y:S01]  /*3e90*/  STG.E desc[UR6][R12.64], R39 ;  /* 0x000000270c007986 */ /* 0x0003e2000c101906 */
[--C-:B------:R-:W-:Y:S01]  /*3ea0*/  IMAD.WIDE.U32 R10, R43, 0x4, R22.reuse ;  /* 0x000000042b0a7825 */ /* 0x100fe200078e0016 */
[----:B---3--:R-:W-:Y:S02]  /*3eb0*/  IADD3 R20, P2, PT, R16, R29, RZ ;  /* 0x0000001d10147210 */ /* 0x008fe40007f5e0ff */
[----:B------:R1:W-:Y:S01]  /*3ec0*/  STG.E desc[UR6][R4.64], R25 ;  /* 0x0000001904007986 */ /* 0x0003e2000c101906 */
[----:B0-----:R-:W-:Y:S01]  /*3ed0*/  IADD3 R7, PT, PT, R27, R2, RZ ;  /* 0x000000021b077210 */ /* 0x001fe20007ffe0ff */
[----:B------:R-:W-:Y:S02]  /*3ee0*/  IMAD.WIDE.U32 R2, R45, 0x4, R22 ;  /* 0x000000042d027825 */ /* 0x000fe400078e0016 */
[----:B------:R1:W-:Y:S02]  /*3ef0*/  STG.E desc[UR6][R14.64], R41 ;  /* 0x000000290e007986 */ /* 0x0003e4000c101906 */
[----:B------:R-:W-:-:S02]  /*3f00*/  IMAD.X R21, R17, 0x1, R31, P2 ;  /* 0x0000000111157824 */ /* 0x000fc400010e061f */
[----:B------:R1:W-:Y:S04]  /*3f10*/  STG.E desc[UR6][R10.64], R27 ;  /* 0x0000001b0a007986 */ /* 0x0003e8000c101906 */
[----:B------:R1:W-:Y:S04]  /*3f20*/  STG.E desc[UR6][R16.64], R43 ;  /* 0x0000002b10007986 */ /* 0x0003e8000c101906 */
[----:B------:R1:W-:Y:S04]  /*3f30*/  STG.E desc[UR6][R2.64], R7 ;  /* 0x0000000702007986 */ /* 0x0003e8000c101906 */
[----:B------:R1:W-:Y:S02]  /*3f40*/  STG.E desc[UR6][R20.64], R45 ;  /* 0x0000002d14007986 */ /* 0x0003e4000c101906 */
.L_x_91:
[----:B------:R-:W-:Y:S05]  /*3f50*/  BSYNC.RECONVERGENT B0 ;  /* 0x0000000000007941 */ /* 0x000fea0003800200 */
.L_x_90:
[----:B------:R-:W-:Y:S05]  /*3f60*/  @P1 EXIT ;  /* 0x000000000000194d */ /* 0x000fea0003800000 */
[----:B------:R-:W1:Y:S01]  /*3f70*/  LDCU.64 UR4, c[0x0][0x398] ;  /* 0x00007300ff0477ac */ /* 0x000e620008000a00 */
[----:B------:R-:W-:Y:S01]  /*3f80*/  HFMA2 R19, -RZ, RZ, 0, 0 ;  /* 0x00000000ff137431 */ /* 0x000fe200000001ff */
[----:B-1----:R-:W-:-:S04]  /*3f90*/  LEA R2, P0, R9, UR4, 0x3 ;  /* 0x0000000409027c11 */ /* 0x002fc8000f8018ff */
[----:B------:R-:W-:-:S05]  /*3fa0*/  LEA.HI.X R3, R9, UR5, R0, 0x3, P0 ;  /* 0x0000000509037c11 */ /* 0x000fca00080f1c00 */
[----:B------:R-:W-:Y:S01]  /*3fb0*/  STG.E.64 desc[UR6][R2.64], R18 ;  /* 0x0000001202007986 */ /* 0x000fe2000c101b06 */
[----:B------:R-:W-:Y:S05]  /*3fc0*/  EXIT ;  /* 0x000000000000794d */ /* 0x000fea0003800000 */
.L_x_92:
        /* <DEDUP_REMOVED lines=11> */
.L_x_104:


//--------------------- .text._Z27globalExpertPrefixSumKernelPKiPiPlii --------------------------
	.section	.text._Z27globalExpertPrefixSumKernelPKiPiPlii,"ax",@progbits
	.align	128
        .global         _Z27globalExpertPrefixSumKernelPKiPiPlii
        .type           _Z27globalExpertPrefixSumKernelPKiPiPlii,@function
        .size           _Z27globalExpertPrefixSumKernelPKiPiPlii,(.L_x_105 - _Z27globalExpertPrefixSumKernelPKiPiPlii)
        .other          _Z27globalExpertPrefixSumKernelPKiPiPlii,@"STO_CUDA_ENTRY STV_DEFAULT"
_Z27globalExpertPrefixSumKernelPKiPiPlii:
.text._Z27globalExpertPrefixSumKernelPKiPiPlii:
[----:B------:R-:W-:Y:S01]  /*0000*/  LDC R1, c[0x0][0x37c] ;  /* 0x0000df00ff017b82 */ /* 0x000fe20000000800 */
[----:B------:R-:W0:Y:S01]  /*0010*/  S2R R0, SR_CTAID.X ;  /* 0x0000000000007919 */ /* 0x000e220000002500 */
[----:B------:R-:W0:Y:S02]  /*0020*/  LDCU UR4, c[0x0][0x39c] ;  /* 0x00007380ff0477ac */ /* 0x000e240008000800 */
[----:B0-----:R-:W-:-:S13]  /*0030*/  ISETP.GT.AND P0, PT, R0, UR4, PT ;  /* 0x0000000400007c0c */ /* 0x001fda000bf04270 */
[----:B------:R-:W-:Y:S05]  /*0040*/  @P0 EXIT ;  /* 0x000000000000094d */ /* 0x000fea0003800000 */
[----:B------:R-:W0:Y:S01]  /*0050*/  LDCU UR5, c[0x0][0x398] ;  /* 0x00007300ff0577ac */ /* 0x000e220008000800 */
[----:B------:R-:W-:Y:S01]  /*0060*/  CS2R R2, SRZ ;  /* 0x0000000000027805 */ /* 0x000fe2000001ff00 */
[----:B------:R-:W1:Y:S01]  /*0070*/  LDCU.64 UR8, c[0x0][0x358] ;  /* 0x00006b00ff0877ac */ /* 0x000e620008000a00 */
[----:B0-----:R-:W-:-:S09]  /*0080*/  UISETP.GE.AND UP0, UPT, UR5, 0x1, UPT ;  /* 0x000000010500788c */ /* 0x001fd2000bf06270 */
[----:B-1----:R-:W-:Y:S05]  /*0090*/  BRA.U !UP0, `(.L_x_93) ;  /* 0x0000000908cc7547 */ /* 0x002fea000b800000 */
[----:B------:R-:W-:Y:S02]  /*00a0*/  UISETP.GE.U32.AND UP1, UPT, UR5, 0x10, UPT ;  /* 0x000000100500788c */ /* 0x000fe4000bf26070 */
[----:B------:R-:W-:Y:S01]  /*00b0*/  IMAD R3, R0, UR5, RZ ;  /* 0x0000000500037c24 */ /* 0x000fe2000f8e02ff */
[----:B------:R-:W-:Y:S01]  /*00c0*/  ULOP3.LUT UR6, UR5, 0xf, URZ, 0xc0, !UPT ;  /* 0x0000000f05067892 */ /* 0x000fe2000f8ec0ff */
[----:B------:R-:W-:Y:S01]  /*00d0*/  IMAD.MOV.U32 R2, RZ, RZ, RZ ;  /* 0x000000ffff027224 */ /* 0x000fe200078e00ff */
[----:B------:R-:W-:Y:S02]  /*00e0*/  UMOV UR4, URZ ;  /* 0x000000ff00047c82 */ /* 0x000fe40008000000 */
[----:B------:R-:W-:Y:S02]  /*00f0*/  UISETP.NE.AND UP0, UPT, UR6, URZ, UPT ;  /* 0x000000ff0600728c */ /* 0x000fe4000bf05270 */
[----:B------:R-:W-:Y:S09]  /*0100*/  BRA.U !UP1, `(.L_x_94) ;  /* 0x0000000509187547 */ /* 0x000ff2000b800000 */
[----:B------:R-:W0:Y:S01]  /*0110*/  LDCU.128 UR12, c[0x0][0x380] ;  /* 0x00007000ff0c77ac */ /* 0x000e220008000c00 */
[----:B------:R-:W-:Y:S02]  /*0120*/  HFMA2 R5, -RZ, RZ, 0, 0 ;  /* 0x00000000ff057431 */ /* 0x000fe400000001ff */
[----:B------:R-:W-:Y:S01]  /*0130*/  IMAD.MOV.U32 R4, RZ, RZ, 0x20 ;  /* 0x00000020ff047424 */ /* 0x000fe200078e00ff */
[----:B------:R-:W-:Y:S01]  /*0140*/  ULOP3.LUT UR4, UR5, 0x7ffffff0, URZ, 0xc0, !UPT ;  /* 0x7ffffff005047892 */ /* 0x000fe2000f8ec0ff */
[----:B------:R-:W-:-:S03]  /*0150*/  IMAD.MOV.U32 R2, RZ, RZ, RZ ;  /* 0x000000ffff027224 */ /* 0x000fc600078e00ff */
[----:B------:R-:W-:Y:S01]  /*0160*/  UIADD3 UR7, UPT, UPT, -UR4, URZ, URZ ;  /* 0x000000ff04077290 */ /* 0x000fe2000fffe1ff */
[----:B------:R-:W-:-:S03]  /*0170*/  IMAD.WIDE.U32 R4, R3, 0x4, R4 ;  /* 0x0000000403047825 */ /* 0x000fc600078e0004 */
[C---:B0-----:R-:W-:Y:S02]  /*0180*/  IADD3 R10, P0, PT, R4.reuse, UR12, RZ ;  /* 0x0000000c040a7c10 */ /* 0x041fe4000ff1e0ff */
[----:B------:R-:W-:Y:S02]  /*0190*/  IADD3 R8, P1, PT, R4, UR14, RZ ;  /* 0x0000000e04087c10 */ /* 0x000fe4000ff3e0ff */
[C---:B------:R-:W-:Y:S02]  /*01a0*/  IADD3.X R15, PT, PT, R5.reuse, UR13, RZ, P0, !PT ;  /* 0x0000000d050f7c10 */ /* 0x040fe400087fe4ff */
[----:B------:R-:W-:-:S09]  /*01b0*/  IADD3.X R9, PT, PT, R5, UR15, RZ, P1, !PT ;  /* 0x0000000f05097c10 */ /* 0x000fd20008ffe4ff */
.L_x_95:
[----:B------:R-:W-:Y:S01]  /*01c0*/  IMAD.MOV.U32 R4, RZ, RZ, R8 ;  /* 0x000000ffff047224 */ /* 0x000fe200078e0008 */
[----:B------:R-:W-:Y:S01]  /*01d0*/  MOV R7, R15 ;  /* 0x0000000f00077202 */ /* 0x000fe20000000f00 */
[----:B------:R-:W-:Y:S02]  /*01e0*/  IMAD.MOV.U32 R5, RZ, RZ, R9 ;  /* 0x000000ffff057224 */ /* 0x000fe400078e0009 */
[----:B------:R-:W-:-:S03]  /*01f0*/  IMAD.MOV.U32 R6, RZ, RZ, R10 ;  /* 0x000000ffff067224 */ /* 0x000fc600078e000a */
[----:B------:R0:W-:Y:S04]  /*0200*/  STG.E desc[UR8][R4.64+-0x20], R2 ;  /* 0xffffe00204007986 */ /* 0x0001e8000c101908 */
[----:B------:R-:W2:Y:S02]  /*0210*/  LDG.E R9, desc[UR8][R6.64+-0x20] ;  /* 0xffffe00806097981 */ /* 0x000ea4000c1e1900 */
[----:B--2---:R-:W-:-:S05]  /*0220*/  IADD3 R9, PT, PT, R9, R2, RZ ;  /* 0x0000000209097210 */ /* 0x004fca0007ffe0ff */
[----:B------:R1:W-:Y:S04]  /*0230*/  STG.E desc[UR8][R4.64+-0x1c], R9 ;  /* 0xffffe40904007986 */ /* 0x0003e8000c101908 */
[----:B------:R-:W2:Y:S02]  /*0240*/  LDG.E R8, desc[UR8][R6.64+-0x1c] ;  /* 0xffffe40806087981 */ /* 0x000ea4000c1e1900 */
[----:B--2---:R-:W-:-:S05]  /*0250*/  IMAD.IADD R11, R9, 0x1, R8 ;  /* 0x00000001090b7824 */ /* 0x004fca00078e0208 */
[----:B------:R2:W-:Y:S04]  /*0260*/  STG.E desc[UR8][R4.64+-0x18], R11 ;  /* 0xffffe80b04007986 */ /* 0x0005e8000c101908 */
[----:B------:R-:W3:Y:S02]  /*0270*/  LDG.E R8, desc[UR8][R6.64+-0x18] ;  /* 0xffffe80806087981 */ /* 0x000ee4000c1e1900 */
[----:B---3--:R-:W-:-:S05]  /*0280*/  IMAD.IADD R13, R11, 0x1, R8 ;  /* 0x000000010b0d7824 */ /* 0x008fca00078e0208 */
[----:B------:R3:W-:Y:S04]  /*0290*/  STG.E desc[UR8][R4.64+-0x14], R13 ;  /* 0xffffec0d04007986 */ /* 0x0007e8000c101908 */
[----:B------:R-:W4:Y:S02]  /*02a0*/  LDG.E R8, desc[UR8][R6.64+-0x14] ;  /* 0xffffec0806087981 */ /* 0x000f24000c1e1900 */
[----:B----4-:R-:W-:-:S05]  /*02b0*/  IADD3 R15, PT, PT, R13, R8, RZ ;  /* 0x000000080d0f7210 */ /* 0x010fca0007ffe0ff */
[----:B------:R4:W-:Y:S04]  /*02c0*/  STG.E desc[UR8][R4.64+-0x10], R15 ;  /* 0xfffff00f04007986 */ /* 0x0009e8000c101908 */
[----:B0-----:R-:W1:Y:S02]  /*02d0*/  LDG.E R2, desc[UR8][R6.64+-0x10] ;  /* 0xfffff00806027981 */ /* 0x001e64000c1e1900 */
[----:B-1----:R-:W-:-:S05]  /*02e0*/  IMAD.IADD R9, R15, 0x1, R2 ;  /* 0x000000010f097824 */ /* 0x002fca00078e0202 */
[----:B------:R0:W-:Y:S04]  /*02f0*/  STG.E desc[UR8][R4.64+-0xc], R9 ;  /* 0xfffff40904007986 */ /* 0x0001e8000c101908 */
[----:B------:R-:W2:Y:S02]  /*0300*/  LDG.E R2, desc[UR8][R6.64+-0xc] ;  /* 0xfffff40806027981 */ /* 0x000ea4000c1e1900 */
[----:B--2---:R-:W-:-:S05]  /*0310*/  IMAD.IADD R11, R9, 0x1, R2 ;  /* 0x00000001090b7824 */ /* 0x004fca00078e0202 */
[----:B------:R1:W-:Y:S04]  /*0320*/  STG.E desc[UR8][R4.64+-0x8], R11 ;  /* 0xfffff80b04007986 */ /* 0x0003e8000c101908 */
[----:B------:R-:W3:Y:S02]  /*0330*/  LDG.E R2, desc[UR8][R6.64+-0x8] ;  /* 0xfffff80806027981 */ /* 0x000ee4000c1e1900 */
[----:B---3--:R-:W-:-:S05]  /*0340*/  IADD3 R13, PT, PT, R11, R2, RZ ;  /* 0x000000020b0d7210 */ /* 0x008fca0007ffe0ff */
[----:B------:R2:W-:Y:S04]  /*0350*/  STG.E desc[UR8][R4.64+-0x4], R13 ;  /* 0xfffffc0d04007986 */ /* 0x0005e8000c101908 */
[----:B------:R-:W4:Y:S02]  /*0360*/  LDG.E R2, desc[UR8][R6.64+-0x4] ;  /* 0xfffffc0806027981 */ /* 0x000f24000c1e1900 */
[----:B----4-:R-:W-:-:S05]  /*0370*/  IMAD.IADD R15, R13, 0x1, R2 ;  /* 0x000000010d0f7824 */ /* 0x010fca00078e0202 */
[----:B------:R3:W-:Y:S04]  /*0380*/  STG.E desc[UR8][R4.64], R15 ;  /* 0x0000000f04007986 */ /* 0x0007e8000c101908 */
[----:B------:R-:W0:Y:S02]  /*0390*/  LDG.E R2, desc[UR8][R6.64] ;  /* 0x0000000806027981 */ /* 0x000e24000c1e1900 */
[----:B0-----:R-:W-:-:S05]  /*03a0*/  IMAD.IADD R9, R15, 0x1, R2 ;  /* 0x000000010f097824 */ /* 0x001fca00078e0202 */
[----:B------:R0:W-:Y:S04]  /*03b0*/  STG.E desc[UR8][R4.64+0x4], R9 ;  /* 0x0000040904007986 */ /* 0x0001e8000c101908 */
[----:B------:R-:W1:Y:S02]  /*03c0*/  LDG.E R2, desc[UR8][R6.64+0x4] ;  /* 0x0000040806027981 */ /* 0x000e64000c1e1900 */
[----:B-1----:R-:W-:-:S05]  /*03d0*/  IADD3 R11, PT, PT, R9, R2, RZ ;  /* 0x00000002090b7210 */ /* 0x002fca0007ffe0ff */
[----:B------:R1:W-:Y:S04]  /*03e0*/  STG.E desc[UR8][R4.64+0x8], R11 ;  /* 0x0000080b04007986 */ /* 0x0003e8000c101908 */
[----:B------:R-:W2:Y:S02]  /*03f0*/  LDG.E R2, desc[UR8][R6.64+0x8] ;  /* 0x0000080806027981 */ /* 0x000ea4000c1e1900 */
[----:B--2---:R-:W-:-:S05]  /*0400*/  IMAD.IADD R13, R11, 0x1, R2 ;  /* 0x000000010b0d7824 */ /* 0x004fca00078e0202 */
[----:B------:R2:W-:Y:S04]  /*0410*/  STG.E desc[UR8][R4.64+0xc], R13 ;  /* 0x00000c0d04007986 */ /* 0x0005e8000c101908 */
[----:B------:R-:W3:Y:S02]  /*0420*/  LDG.E R2, desc[UR8][R6.64+0xc] ;  /* 0x00000c0806027981 */ /* 0x000ee4000c1e1900 */
[----:B---3--:R-:W-:-:S05]  /*0430*/  IMAD.IADD R15, R13, 0x1, R2 ;  /* 0x000000010d0f7824 */ /* 0x008fca00078e0202 */
[----:B------:R-:W-:Y:S04]  /*0440*/  STG.E desc[UR8][R4.64+0x10], R15 ;  /* 0x0000100f04007986 */ /* 0x000fe8000c101908 */
[----:B------:R-:W0:Y:S02]  /*0450*/  LDG.E R2, desc[UR8][R6.64+0x10] ;  /* 0x0000100806027981 */ /* 0x000e24000c1e1900 */
[----:B0-----:R-:W-:-:S05]  /*0460*/  IADD3 R9, PT, PT, R15, R2, RZ ;  /* 0x000000020f097210 */ /* 0x001fca0007ffe0ff */
[----:B------:R0:W-:Y:S04]  /*0470*/  STG.E desc[UR8][R4.64+0x14], R9 ;  /* 0x0000140904007986 */ /* 0x0001e8000c101908 */
[----:B------:R-:W1:Y:S02]  /*0480*/  LDG.E R2, desc[UR8][R6.64+0x14] ;  /* 0x0000140806027981 */ /* 0x000e64000c1e1900 */
[----:B-1----:R-:W-:-:S05]  /*0490*/  IMAD.IADD R11, R9, 0x1, R2 ;  /* 0x00000001090b7824 */ /* 0x002fca00078e0202 */
[----:B------:R1:W-:Y:S04]  /*04a0*/  STG.E desc[UR8][R4.64+0x18], R11 ;  /* 0x0000180b04007986 */ /* 0x0003e8000c101908 */
[----:B------:R-:W2:Y:S01]  /*04b0*/  LDG.E R2, desc[UR8][R6.64+0x18] ;  /* 0x0000180806027981 */ /* 0x000ea2000c1e1900 */
[----:B------:R-:W-:-:S04]  /*04c0*/  UIADD3 UR7, UPT, UPT, UR7, 0x10, URZ ;  /* 0x0000001007077890 */ /* 0x000fc8000fffe0ff */
[----:B------:R-:W-:Y:S01]  /*04d0*/  UISETP.NE.AND UP1, UPT, UR7, URZ, UPT ;  /* 0x000000ff0700728c */ /* 0x000fe2000bf25270 */
[----:B--2---:R-:W-:-:S05]  /*04e0*/  IMAD.IADD R13, R11, 0x1, R2 ;  /* 0x000000010b0d7824 */ /* 0x004fca00078e0202 */
[----:B------:R1:W-:Y:S04]  /*04f0*/  STG.E desc[UR8][R4.64+0x1c], R13 ;  /* 0x00001c0d04007986 */ /* 0x0003e8000c101908 */
[----:B------:R-:W2:Y:S01]  /*0500*/  LDG.E R2, desc[UR8][R6.64+0x1c] ;  /* 0x00001c0806027981 */ /* 0x000ea2000c1e1900 */
[----:B------:R-:W-:Y:S02]  /*0510*/  IADD3 R8, P1, PT, R4, 0x40, RZ ;  /* 0x0000004004087810 */ /* 0x000fe40007f3e0ff */
[----:B------:R-:W-:-:S03]  /*0520*/  IADD3 R10, P0, PT, R6, 0x40, RZ ;  /* 0x00000040060a7810 */ /* 0x000fc60007f1e0ff */
[----:B0-----:R-:W-:Y:S01]  /*0530*/  IMAD.X R9, RZ, RZ, R5, P1 ;  /* 0x000000ffff097224 */ /* 0x001fe200008e0605 */
[----:B------:R-:W-:Y:S01]  /*0540*/  IADD3.X R15, PT, PT, RZ, R7, RZ, P0, !PT ;  /* 0x00000007ff0f7210 */ /* 0x000fe200007fe4ff */
[----:B--2---:R-:W-:Y:S01]  /*0550*/  IMAD.IADD R2, R13, 0x1, R2 ;  /* 0x000000010d027824 */ /* 0x004fe200078e0202 */
[----:B-1----:R-:W-:Y:S07]  /*0560*/  BRA.U UP1, `(.L_x_95) ;  /* 0xfffffffd01147547 */ /* 0x002fee000b83ffff */
.L_x_94:
[----:B------:R-:W-:Y:S05]  /*0570*/  BRA.U !UP0, `(.L_x_96) ;  /* 0x0000000508907547 */ /* 0x000fea000b800000 */
[----:B------:R-:W-:Y:S02]  /*0580*/  UISETP.GE.U32.AND UP0, UPT, UR6, 0x8, UPT ;  /* 0x000000080600788c */ /* 0x000fe4000bf06070 */
[----:B------:R-:W-:-:S04]  /*0590*/  ULOP3.LUT UR7, UR5, 0x7, URZ, 0xc0, !UPT ;  /* 0x0000000705077892 */ /* 0x000fc8000f8ec0ff */
[----:B------:R-:W-:-:S03]  /*05a0*/  UISETP.NE.AND UP1, UPT, UR7, URZ, UPT ;  /* 0x000000ff0700728c */ /* 0x000fc6000bf25270 */
[----:B------:R-:W-:Y:S08]  /*05b0*/  BRA.U !UP0, `(.L_x_97) ;  /* 0x00000001089c7547 */ /* 0x000ff0000b800000 */
[----:B------:R-:W0:Y:S01]  /*05c0*/  LDC.64 R8, c[0x0][0x388] ;  /* 0x0000e200ff087b82 */ /* 0x000e220000000a00 */
[----:B------:R-:W-:Y:S01]  /*05d0*/  IADD3 R5, PT, PT, R3, UR4, RZ ;  /* 0x0000000403057c10 */ /* 0x000fe2000fffe0ff */
[----:B------:R-:W1:Y:S06]  /*05e0*/  LDCU.128 UR12, c[0x0][0x380] ;  /* 0x00007000ff0c77ac */ /* 0x000e6c0008000c00 */
[----:B------:R-:W2:Y:S01]  /*05f0*/  LDC.64 R10, c[0x0][0x380] ;  /* 0x0000e000ff0a7b82 */ /* 0x000ea20000000a00 */
[----:B0-----:R-:W-:-:S05]  /*0600*/  IMAD.WIDE.U32 R8, R5, 0x4, R8 ;  /* 0x0000000405087825 */ /* 0x001fca00078e0008 */
[----:B------:R0:W-:Y:S01]  /*0610*/  STG.E desc[UR8][R8.64], R2 ;  /* 0x0000000208007986 */ /* 0x0001e2000c101908 */
[----:B--2---:R-:W-:-:S06]  /*0620*/  IMAD.WIDE.U32 R10, R5, 0x4, R10 ;  /* 0x00000004050a7825 */ /* 0x004fcc00078e000a */
[----:B------:R-:W0:Y:S01]  /*0630*/  LDG.E R11, desc[UR8][R10.64] ;  /* 0x000000080a0b7981 */ /* 0x000e22000c1e1900 */
[----:B------:R-:W-:-:S05]  /*0640*/  IADD3 R7, P0, PT, R3, UR4, RZ ;  /* 0x0000000403077c10 */ /* 0x000fca000ff1e0ff */
[----:B------:R-:W-:Y:S02]  /*0650*/  IMAD.X R4, RZ, RZ, RZ, P0 ;  /* 0x000000ffff047224 */ /* 0x000fe400000e06ff */
[----:B------:R-:W-:-:S03]  /*0660*/  IMAD.SHL.U32 R6, R7, 0x4, RZ ;  /* 0x0000000407067824 */ /* 0x000fc600078e00ff */
[----:B------:R-:W-:Y:S02]  /*0670*/  SHF.L.U64.HI R7, R7, 0x2, R4 ;  /* 0x0000000207077819 */ /* 0x000fe40000010204 */
[C---:B-1----:R-:W-:Y:S02]  /*0680*/  IADD3 R4, P0, PT, R6.reuse, UR14, RZ ;  /* 0x0000000e06047c10 */ /* 0x042fe4000ff1e0ff */
[----:B------:R-:W-:Y:S02]  /*0690*/  IADD3 R6, P1, PT, R6, UR12, RZ ;  /* 0x0000000c06067c10 */ /* 0x000fe4000ff3e0ff */
[C---:B------:R-:W-:Y:S02]  /*06a0*/  IADD3.X R5, PT, PT, R7.reuse, UR15, RZ, P0, !PT ;  /* 0x0000000f07057c10 */ /* 0x040fe400087fe4ff */
[----:B------:R-:W-:Y:S02]  /*06b0*/  IADD3.X R7, PT, PT, R7, UR13, RZ, P1, !PT ;  /* 0x0000000d07077c10 */ /* 0x000fe40008ffe4ff */
[----:B0-----:R-:W-:-:S05]  /*06c0*/  IADD3 R9, PT, PT, R2, R11, RZ ;  /* 0x0000000b02097210 */ /* 0x001fca0007ffe0ff */
[----:B------:R0:W-:Y:S04]  /*06d0*/  STG.E desc[UR8][R4.64+0x4], R9 ;  /* 0x0000040904007986 */ /* 0x0001e8000c101908 */
[----:B------:R-:W2:Y:S02]  /*06e0*/  LDG.E R2, desc[UR8][R6.64+0x4] ;  /* 0x0000040806027981 */ /* 0x000ea4000c1e1900 */
[----:B--2---:R-:W-:-:S05]  /*06f0*/  IMAD.IADD R11, R9, 0x1, R2 ;  /* 0x00000001090b7824 */ /* 0x004fca00078e0202 */
[----:B------:R1:W-:Y:S04]  /*0700*/  STG.E desc[UR8][R4.64+0x8], R11 ;  /* 0x0000080b04007986 */ /* 0x0003e8000c101908 */
[----:B------:R-:W2:Y:S02]  /*0710*/  LDG.E R2, desc[UR8][R6.64+0x8] ;  /* 0x0000080806027981 */ /* 0x000ea4000c1e1900 */
[----:B--2---:R-:W-:-:S05]  /*0720*/  IMAD.IADD R13, R11, 0x1, R2 ;  /* 0x000000010b0d7824 */ /* 0x004fca00078e0202 */
[----:B------:R2:W-:Y:S04]  /*0730*/  STG.E desc[UR8][R4.64+0xc], R13 ;  /* 0x00000c0d04007986 */ /* 0x0005e8000c101908 */
[----:B------:R-:W3:Y:S02]  /*0740*/  LDG.E R2, desc[UR8][R6.64+0xc] ;  /* 0x00000c0806027981 */ /* 0x000ee4000c1e1900 */
[----:B---3--:R-:W-:-:S05]  /*0750*/  IADD3 R15, PT, PT, R13, R2, RZ ;  /* 0x000000020d0f7210 */ /* 0x008fca0007ffe0ff */
[----:B------:R3:W-:Y:S04]  /*0760*/  STG.E desc[UR8][R4.64+0x10], R15 ;  /* 0x0000100f04007986 */ /* 0x0007e8000c101908 */
[----:B------:R-:W0:Y:S02]  /*0770*/  LDG.E R2, desc[UR8][R6.64+0x10] ;  /* 0x0000100806027981 */ /* 0x000e24000c1e1900 */
[----:B0-----:R-:W-:-:S05]  /*0780*/  IMAD.IADD R9, R15, 0x1, R2 ;  /* 0x000000010f097824 */ /* 0x001fca00078e0202 */
[----:B------:R3:W-:Y:S04]  /*0790*/  STG.E desc[UR8][R4.64+0x14], R9 ;  /* 0x0000140904007986 */ /* 0x0007e8000c101908 */
[----:B------:R-:W1:Y:S02]  /*07a0*/  LDG.E R2, desc[UR8][R6.64+0x14] ;  /* 0x0000140806027981 */ /* 0x000e64000c1e1900 */
[----:B-1----:R-:W-:-:S05]  /*07b0*/  IMAD.IADD R11, R9, 0x1, R2 ;  /* 0x00000001090b7824 */ /* 0x002fca00078e0202 */
[----:B------:R3:W-:Y:S04]  /*07c0*/  STG.E desc[UR8][R4.64+0x18], R11 ;  /* 0x0000180b04007986 */ /* 0x0007e8000c101908 */
[----:B------:R-:W2:Y:S02]  /*07d0*/  LDG.E R2, desc[UR8][R6.64+0x18] ;  /* 0x0000180806027981 */ /* 0x000ea4000c1e1900 */
[----:B--2---:R-:W-:-:S05]  /*07e0*/  IADD3 R13, PT, PT, R11, R2, RZ ;  /* 0x000000020b0d7210 */ /* 0x004fca0007ffe0ff */
[----:B------:R3:W-:Y:S04]  /*07f0*/  STG.E desc[UR8][R4.64+0x1c], R13 ;  /* 0x00001c0d04007986 */ /* 0x0007e8000c101908 */
[----:B------:R-:W2:Y:S01]  /*0800*/  LDG.E R2, desc[UR8][R6.64+0x1c] ;  /* 0x00001c0806027981 */ /* 0x000ea2000c1e1900 */
[----:B------:R-:W-:Y:S01]  /*0810*/  UIADD3 UR4, UPT, UPT, UR4, 0x8, URZ ;  /* 0x0000000804047890 */ /* 0x000fe2000fffe0ff */
[----:B--23--:R-:W-:-:S11]  /*0820*/  IMAD.IADD R2, R13, 0x1, R2 ;  /* 0x000000010d027824 */ /* 0x00cfd600078e0202 */
.L_x_97:
        /* <DEDUP_REMOVED lines=13> */
[----:B------:R-:W-:-:S04]  /*0900*/  IADD3 R8, P0, PT, R3, UR4, RZ ;  /* 0x0000000403087c10 */ /* 0x000fc8000ff1e0ff */
[----:B------:R-:W-:Y:S01]  /*0910*/  SHF.L.U32 R10, R8, 0x2, RZ ;  /* 0x00000002080a7819 */ /* 0x000fe200000006ff */
[----:B------:R-:W-:-:S05]  /*0920*/  IMAD.X R9, RZ, RZ, RZ, P0 ;  /* 0x000000ffff097224 */ /* 0x000fca00000e06ff */
[----:B------:R-:W-:Y:S02]  /*0930*/  SHF.L.U64.HI R11, R8, 0x2, R9 ;  /* 0x00000002080b7819 */ /* 0x000fe40000010209 */
[C---:B-1----:R-:W-:Y:S02]  /*0940*/  IADD3 R8, P0, PT, R10.reuse, UR14, RZ ;  /* 0x0000000e0a087c10 */ /* 0x042fe4000ff1e0ff */
[----:B------:R-:W-:Y:S02]  /*0950*/  IADD3 R10, P1, PT, R10, UR12, RZ ;  /* 0x0000000c0a0a7c10 */ /* 0x000fe4000ff3e0ff */
[C---:B------:R-:W-:Y:S02]  /*0960*/  IADD3.X R9, PT, PT, R11.reuse, UR15, RZ, P0, !PT ;  /* 0x0000000f0b097c10 */ /* 0x040fe400087fe4ff */
[----:B------:R-:W-:Y:S01]  /*0970*/  IADD3.X R11, PT, PT, R11, UR13, RZ, P1, !PT ;  /* 0x0000000d0b0b7c10 */ /* 0x000fe20008ffe4ff */
[----:B0-----:R-:W-:-:S05]  /*0980*/  IMAD.IADD R5, R2, 0x1, R7 ;  /* 0x0000000102057824 */ /* 0x001fca00078e0207 */
[----:B------:R0:W-:Y:S04]  /*0990*/  STG.E desc[UR8][R8.64+0x4], R5 ;  /* 0x0000040508007986 */ /* 0x0001e8000c101908 */
[----:B------:R-:W2:Y:S02]  /*09a0*/  LDG.E R2, desc[UR8][R10.64+0x4] ;  /* 0x000004080a027981 */ /* 0x000ea4000c1e1900 */
[----:B--2---:R-:W-:-:S05]  /*09b0*/  IADD3 R7, PT, PT, R5, R2, RZ ;  /* 0x0000000205077210 */ /* 0x004fca0007ffe0ff */
[----:B------:R0:W-:Y:S04]  /*09c0*/  STG.E desc[UR8][R8.64+0x8], R7 ;  /* 0x0000080708007986 */ /* 0x0001e8000c101908 */
[----:B------:R-:W2:Y:S02]  /*09d0*/  LDG.E R2, desc[UR8][R10.64+0x8] ;  /* 0x000008080a027981 */ /* 0x000ea4000c1e1900 */
[----:B--2---:R-:W-:-:S05]  /*09e0*/  IMAD.IADD R13, R7, 0x1, R2 ;  /* 0x00000001070d7824 */ /* 0x004fca00078e0202 */
[----:B------:R0:W-:Y:S04]  /*09f0*/  STG.E desc[UR8][R8.64+0xc], R13 ;  /* 0x00000c0d08007986 */ /* 0x0001e8000c101908 */
[----:B------:R-:W2:Y:S01]  /*0a00*/  LDG.E R2, desc[UR8][R10.64+0xc] ;  /* 0x00000c080a027981 */ /* 0x000ea2000c1e1900 */
[----:B------:R-:W-:Y:S01]  /*0a10*/  UIADD3 UR4, UPT, UPT, UR4, 0x4, URZ ;  /* 0x0000000404047890 */ /* 0x000fe2000fffe0ff */
[----:B0-2---:R-:W-:-:S11]  /*0a20*/  IADD3 R2, PT, PT, R13, R2, RZ ;  /* 0x000000020d027210 */ /* 0x005fd60007ffe0ff */
.L_x_98:
[----:B------:R-:W-:Y:S05]  /*0a30*/  BRA.U !UP1, `(.L_x_96) ;  /* 0x0000000109607547 */ /* 0x000fea000b800000 */
[----:B------:R-:W0:Y:S01]  /*0a40*/  LDC.64 R4, c[0x0][0x380] ;  /* 0x0000e000ff047b82 */ /* 0x000e220000000a00 */
[----:B------:R-:W-:Y:S01]  /*0a50*/  VIADD R3, R3, UR4 ;  /* 0x0000000403037c36 */ /* 0x000fe20008000000 */
[----:B------:R-:W-:-:S06]  /*0a60*/  UIADD3 UR5, UPT, UPT, -UR5, URZ, URZ ;  /* 0x000000ff05057290 */ /* 0x000fcc000fffe1ff */
[----:B------:R-:W1:Y:S01]  /*0a70*/  LDC.64 R6, c[0x0][0x388] ;  /* 0x0000e200ff067b82 */ /* 0x000e620000000a00 */
[----:B0-----:R-:W-:-:S04]  /*0a80*/  IMAD.WIDE.U32 R4, R3, 0x4, R4 ;  /* 0x0000000403047825 */ /* 0x001fc800078e0004 */
[----:B------:R-:W-:Y:S01]  /*0a90*/  IMAD.MOV.U32 R11, RZ, RZ, R5 ;  /* 0x000000ffff0b7224 */ /* 0x000fe200078e0005 */
[----:B------:R-:W-:Y:S01]  /*0aa0*/  MOV R10, R4 ;  /* 0x00000004000a7202 */ /* 0x000fe20000000f00 */
[----:B-1----:R-:W-:-:S04]  /*0ab0*/  IMAD.WIDE.U32 R6, R3, 0x4, R6 ;  /* 0x0000000403067825 */ /* 0x002fc800078e0006 */
[----:B------:R-:W-:Y:S01]  /*0ac0*/  IMAD.MOV.U32 R9, RZ, RZ, R7 ;  /* 0x000000ffff097224 */ /* 0x000fe200078e0007 */
[----:B------:R-:W-:-:S07]  /*0ad0*/  MOV R8, R6 ;  /* 0x0000000600087202 */ /* 0x000fce0000000f00 */
.L_x_99:
[----:B------:R-:W-:Y:S01]  /*0ae0*/  MOV R4, R8 ;  /* 0x0000000800047202 */ /* 0x000fe20000000f00 */
[----:B------:R-:W-:Y:S01]  /*0af0*/  IMAD.MOV.U32 R5, RZ, RZ, R9 ;  /* 0x000000ffff057224 */ /* 0x000fe200078e0009 */
[----:B------:R-:W-:Y:S01]  /*0b00*/  MOV R6, R10 ;  /* 0x0000000a00067202 */ /* 0x000fe20000000f00 */
[----:B------:R-:W-:-:S03]  /*0b10*/  IMAD.MOV.U32 R7, RZ, RZ, R11 ;  /* 0x000000ffff077224 */ /* 0x000fc600078e000b */
[----:B------:R0:W-:Y:S04]  /*0b20*/  STG.E desc[UR8][R4.64], R2 ;  /* 0x0000000204007986 */ /* 0x0001e8000c101908 */
[----:B------:R-:W0:Y:S01]  /*0b30*/  LDG.E R3, desc[UR8][R6.64] ;  /* 0x0000000806037981 */ /* 0x000e22000c1e1900 */
[----:B------:R-:W-:Y:S01]  /*0b40*/  UIADD3 UR5, UPT, UPT, UR5, 0x1, URZ ;  /* 0x0000000105057890 */ /* 0x000fe2000fffe0ff */
[----:B------:R-:W-:Y:S02]  /*0b50*/  IADD3 R8, P1, PT, R8, 0x4, RZ ;  /* 0x0000000408087810 */ /* 0x000fe40007f3e0ff */
[----:B------:R-:W-:Y:S01]  /*0b60*/  IADD3 R10, P0, PT, R10, 0x4, RZ ;  /* 0x000000040a0a7810 */ /* 0x000fe20007f1e0ff */
[----:B------:R-:W-:Y:S02]  /*0b70*/  UISETP.NE.AND UP0, UPT, UR5, URZ, UPT ;  /* 0x000000ff0500728c */ /* 0x000fe4000bf05270 */
[----:B------:R-:W-:Y:S01]  /*0b80*/  IMAD.X R9, RZ, RZ, R9, P1 ;  /* 0x000000ffff097224 */ /* 0x000fe200008e0609 */
[----:B------:R-:W-:-:S02]  /*0b90*/  IADD3.X R11, PT, PT, RZ, R11, RZ, P0, !PT ;  /* 0x0000000bff0b7210 */ /* 0x000fc400007fe4ff */
[----:B0-----:R-:W-:-:S04]  /*0ba0*/  IADD3 R2, PT, PT, R3, R2, RZ ;  /* 0x0000000203027210 */ /* 0x001fc80007ffe0ff */
[----:B------:R-:W-:Y:S05]  /*0bb0*/  BRA.U UP0, `(.L_x_99) ;  /* 0xfffffffd00c87547 */ /* 0x000fea000b83ffff */
.L_x_96:
[----:B------:R-:W-:-:S07]  /*0bc0*/  SHF.R.S32.HI R3, RZ, 0x1f, R2 ;  /* 0x0000001fff037819 */ /* 0x000fce0000011402 */
.L_x_93:
[----:B------:R-:W0:Y:S02]  /*0bd0*/  S2R R4, SR_TID.X ;  /* 0x0000000000047919 */ /* 0x000e240000002100 */
[----:B0-----:R-:W-:-:S13]  /*0be0*/  ISETP.NE.AND P0, PT, R4, RZ, PT ;  /* 0x000000ff0400720c */ /* 0x001fda0003f05270 */
[----:B------:R-:W-:Y:S05]  /*0bf0*/  @P0 EXIT ;  /* 0x000000000000094d */ /* 0x000fea0003800000 */
[----:B------:R-:W0:Y:S02]  /*0c00*/  LDC.64 R4, c[0x0][0x390] ;  /* 0x0000e400ff047b82 */ /* 0x000e240000000a00 */
[----:B0-----:R-:W-:-:S05]  /*0c10*/  IMAD.WIDE.U32 R4, R0, 0x8, R4 ;  /* 0x0000000800047825 */ /* 0x001fca00078e0004 */
[----:B------:R-:W-:Y:S01]  /*0c20*/  STG.E.64 desc[UR8][R4.64], R2 ;  /* 0x0000000204007986 */ /* 0x000fe2000c101b08 */
[----:B------:R-:W-:Y:S05]  /*0c30*/  EXIT ;  /* 0x000000000000794d */ /* 0x000fea0003800000 */
.L_x_100:
        /* <DEDUP_REMOVED lines=12> */
.L_x_105:


//--------------------- .nv.global.init           --------------------------
	.section	.nv.global.init,"aw",@progbits
.nv.global.init:
	.type		$str,@object
	.size		$str,($str$1 - $str)
$str:
        /*0000*/ 	.byte	0x67, 0x72, 0x69, 0x64, 0x44, 0x69, 0x6d, 0x2e, 0x78, 0x20, 0x3d, 0x3d, 0x20, 0x31, 0x00
	.type		$str$1,@object
	.size		$str$1,($str$2 - $str$1)
$str$1:
        /*000f*/ 	.byte	0x2f, 0x74, 0x6d, 0x70, 0x2f, 0x73, 0x61, 0x73, 0x73, 0x5f, 0x63, 0x75, 0x5f, 0x38, 0x78, 0x6a
        /*001f*/ 	.byte	0x76, 0x6c, 0x65, 0x72, 0x68, 0x2f, 0x6b, 0x2e, 0x63, 0x75, 0x00
	.type		$str$2,@object
	.size		$str$2,($str$4 - $str$2)
$str$2:
        /*002a*/ 	.byte	0x73, 0x74, 0x61, 0x72, 0x74, 0x5f, 0x65, 0x78, 0x70, 0x65, 0x72, 0x74, 0x20, 0x3c, 0x3d, 0x20
        /*003a*/ 	.byte	0x65, 0x6e, 0x64, 0x5f, 0x65, 0x78, 0x70, 0x65, 0x72, 0x74, 0x00
	.type		$str$4,@object
	.size		$str$4,($str$3 - $str$4)
$str$4:
        /*0045*/ 	.byte	0x6e, 0x75, 0x6d, 0x5f, 0x65, 0x78, 0x70, 0x65, 0x72, 0x74, 0x73, 0x5f, 0x70, 0x65, 0x72, 0x5f
        /*0055*/ 	.byte	0x6e, 0x6f, 0x64, 0x65, 0x20, 0x3c, 0x3d, 0x20, 0x28, 0x31, 0x20, 0x3c, 0x3c, 0x20, 0x4c, 0x4f
        /*0065*/ 	.byte	0x47, 0x32, 0x5f, 0x4e, 0x55, 0x4d, 0x5f, 0x45, 0x58, 0x50, 0x45, 0x52, 0x54, 0x53, 0x29, 0x00
	.type		$str$3,@object
	.size		$str$3,(__unnamed_1 - $str$3)
$str$3:
        /*0075*/ 	.byte	0x6e, 0x75, 0x6d, 0x5f, 0x65, 0x78, 0x70, 0x65, 0x72, 0x74, 0x73, 0x5f, 0x70, 0x65, 0x72, 0x5f
        /*0085*/ 	.byte	0x6e, 0x6f, 0x64, 0x65, 0x20, 0x3d, 0x3d, 0x20, 0x28, 0x65, 0x6e, 0x64, 0x5f, 0x65, 0x78, 0x70
        /*0095*/ 	.byte	0x65, 0x72, 0x74, 0x20, 0x2d, 0x20, 0x73, 0x74, 0x61, 0x72, 0x74, 0x5f, 0x65, 0x78, 0x70, 0x65
        /*00a5*/ 	.byte	0x72, 0x74, 0x29, 0x00
	.type		__unnamed_1,@object
	.size		__unnamed_1,(.L_0 - __unnamed_1)
__unnamed_1:
        /*00a9*/ 	.byte	0x76, 0x6f, 0x69, 0x64, 0x20, 0x66, 0x75, 0x73, 0x65, 0x64, 0x42, 0x75, 0x69, 0x6c, 0x64, 0x45
        /* <DEDUP_REMOVED lines=11> */
        /*0169*/ 	.byte	0x45, 0x52, 0x54, 0x53, 0x20, 0x3d, 0x20, 0x38, 0x5d, 0x00
.L_0:


//--------------------- .nv.shared._ZN3cub18CUB_300001_SM_10006detail11EmptyKernelIvEEvv --------------------------
	.section	.nv.shared._ZN3cub18CUB_300001_SM_10006detail11EmptyKernelIvEEvv,"aw",@nobits
	.sectionflags	@""
	.align	16
	.zero		1024


//--------------------- .nv.shared.reserved.0     --------------------------
	.section	.nv.shared.reserved.0,"aw",@nobits
	.weak		__nv_reservedSMEM_offset_0_alias
	.size		__nv_reservedSMEM_offset_0_alias, 0, 64
	.other		__nv_reservedSMEM_offset_0_alias,@"STO_CUDA_RESERVED_SHARED STV_DEFAULT"
__nv_reservedSMEM_offset_0_alias:
	.zero		0
	.zero		64


//--------------------- .nv.global                --------------------------
	.section	.nv.global,"aw",@nobits
.nv.global:
	.type		_ZN34_INTERNAL_f45ef6f1_4_k_cu_0b5fd6a96thrust24THRUST_300001_SM_1000_NS12placeholders2_5E,@object
	.size		_ZN34_INTERNAL_f45ef6f1_4_k_cu_0b5fd6a96thrust24THRUST_300001_SM_1000_NS12placeholders2_5E,(_ZN34_INTERNAL_f45ef6f1_4_k_cu_0b5fd6a94cuda3std3__45__cpo6cbeginE - _ZN34_INTERNAL_f45ef6f1_4_k_cu_0b5fd6a96thrust24THRUST_300001_SM_1000_NS12placeholders2_5E)
_ZN34_INTERNAL_f45ef6f1_4_k_cu_0b5fd6a96thrust24THRUST_300001_SM_1000_NS12placeholders2_5E:
	.zero		1
	.type		_ZN34_INTERNAL_f45ef6f1_4_k_cu_0b5fd6a94cuda3std3__45__cpo6cbeginE,@object
	.size		_ZN34_INTERNAL_f45ef6f1_4_k_cu_0b5fd6a94cuda3std3__45__cpo6cbeginE,(_ZN34_INTERNAL_f45ef6f1_4_k_cu_0b5fd6a94cuda3std6ranges3__45__cpo6cbeginE - _ZN34_INTERNAL_f45ef6f1_4_k_cu_0b5fd6a94cuda3std3__45__cpo6cbeginE)
_ZN34_INTERNAL_f45ef6f1_4_k_cu_0b5fd6a94cuda3std3__45__cpo6cbeginE:
	.zero		1
	.type		_ZN34_INTERNAL_f45ef6f1_4_k_cu_0b5fd6a94cuda3std6ranges3__45__cpo6cbeginE,@object
	.size		_ZN34_INTERNAL_f45ef6f1_4_k_cu_0b5fd6a94cuda3std6ranges3__45__cpo6cbeginE,(_ZN34_INTERNAL_f45ef6f1_4_k_cu_0b5fd6a94cuda3std3__48in_placeE - _ZN34_INTERNAL_f45ef6f1_4_k_cu_0b5fd6a94cuda3std6ranges3__45__cpo6cbeginE)
_ZN34_INTERNAL_f45ef6f1_4_k_cu_0b5fd6a94cuda3std6ranges3__45__cpo6cbeginE:
	.zero		1
	.type		_ZN34_INTERNAL_f45ef6f1_4_k_cu_0b5fd6a94cuda3std3__48in_placeE,@object
	.size		_ZN34_INTERNAL_f45ef6f1_4_k_cu_0b5fd6a94cuda3std3__48in_placeE,(_ZN34_INTERNAL_f45ef6f1_4_k_cu_0b5fd6a94cuda3std6ranges3__45__cpo4sizeE - _ZN34_INTERNAL_f45ef6f1_4_k_cu_0b5fd6a94cuda3std3__48in_placeE)
_ZN34_INTERNAL_f45ef6f1_4_k_cu_0b5fd6a94cuda3std3__48in_placeE:
	.zero		1
	.type		_ZN34_INTERNAL_f45ef6f1_4_k_cu_0b5fd6a94cuda3std6ranges3__45__cpo4sizeE,@object
	.size		_ZN34_INTERNAL_f45ef6f1_4_k_cu_0b5fd6a94cuda3std6ranges3__45__cpo4sizeE,(_ZN34_INTERNAL_f45ef6f1_4_k_cu_0b5fd6a96thrust24THRUST_300001_SM_1000_NS12placeholders2_9E - _ZN34_INTERNAL_f45ef6f1_4_k_cu_0b5fd6a94cuda3std6ranges3__45__cpo4sizeE)
_ZN34_INTERNAL_f45ef6f1_4_k_cu_0b5fd6a94cuda3std6ranges3__45__cpo4sizeE:
	.zero		1
	.type		_ZN34_INTERNAL_f45ef6f1_4_k_cu_0b5fd6a96thrust24THRUST_300001_SM_1000_NS12placeholders2_9E,@object
	.size		_ZN34_INTERNAL_f45ef6f1_4_k_cu_0b5fd6a96thrust24THRUST_300001_SM_1000_NS12placeholders2_9E,(_ZN34_INTERNAL_f45ef6f1_4_k_cu_0b5fd6a94cuda3std3__45__cpo7crbeginE - _ZN34_INTERNAL_f45ef6f1_4_k_cu_0b5fd6a96thrust24THRUST_300001_SM_1000_NS12placeholders2_9E)
_ZN34_INTERNAL_f45ef6f1_4_k_cu_0b5fd6a96thrust24THRUST_300001_SM_1000_NS12placeholders2_9E:
	.zero		1
	.type		_ZN34_INTERNAL_f45ef6f1_4_k_cu_0b5fd6a94cuda3std3__45__cpo7crbeginE,@object
	.size		_ZN34_INTERNAL_f45ef6f1_4_k_cu_0b5fd6a94cuda3std3__45__cpo7crbeginE,(_ZN34_INTERNAL_f45ef6f1_4_k_cu_0b5fd6a94cuda3std6ranges3__45__cpo4nextE - _ZN34_INTERNAL_f45ef6f1_4_k_cu_0b5fd6a94cuda3std3__45__cpo7crbeginE)
_ZN34_INTERNAL_f45ef6f1_4_k_cu_0b5fd6a94cuda3std3__45__cpo7crbeginE:
	.zero		1
	.type		_ZN34_INTERNAL_f45ef6f1_4_k_cu_0b5fd6a94cuda3std6ranges3__45__cpo4nextE,@object
	.size		_ZN34_INTERNAL_f45ef6f1_4_k_cu_0b5fd6a94cuda3std6ranges3__45__cpo4nextE,(_ZN34_INTERNAL_f45ef6f1_4_k_cu_0b5fd6a94cuda3std6ranges3__45__cpo4swapE - _ZN34_INTERNAL_f45ef6f1_4_k_cu_0b5fd6a94cuda3std6ranges3__45__cpo4nextE)
_ZN34_INTERNAL_f45ef6f1_4_k_cu_0b5fd6a94cuda3std6ranges3__45__cpo4nextE:
	.zero		1
	.type		_ZN34_INTERNAL_f45ef6f1_4_k_cu_0b5fd6a94cuda3std6ranges3__45__cpo4swapE,@object
	.size		_ZN34_INTERNAL_f45ef6f1_4_k_cu_0b5fd6a94cuda3std6ranges3__45__cpo4swapE,(_ZN34_INTERNAL_f45ef6f1_4_k_cu_0b5fd6a96thrust24THRUST_300001_SM_1000_NS12placeholders2_1E - _ZN34_INTERNAL_f45ef6f1_4_k_cu_0b5fd6a94cuda3std6ranges3__45__cpo4swapE)
_ZN34_INTERNAL_f45ef6f1_4_k_cu_0b5fd6a94cuda3std6ranges3__45__cpo4swapE:
	.zero		1
	.type		_ZN34_INTERNAL_f45ef6f1_4_k_cu_0b5fd6a96thrust24THRUST_300001_SM_1000_NS12placeholders2_1E,@object
	.size		_ZN34_INTERNAL_f45ef6f1_4_k_cu_0b5fd6a96thrust24THRUST_300001_SM_1000_NS12placeholders2_1E,(_ZN34_INTERNAL_f45ef6f1_4_k_cu_0b5fd6a96thrust24THRUST_300001_SM_1000_NS12placeholders2_3E - _ZN34_INTERNAL_f45ef6f1_4_k_cu_0b5fd6a96thrust24THRUST_300001_SM_1000_NS12placeholders2_1E)
_ZN34_INTERNAL_f45ef6f1_4_k_cu_0b5fd6a96thrust24THRUST_300001_SM_1000_NS12placeholders2_1E:
	.zero		1
	.type		_ZN34_INTERNAL_f45ef6f1_4_k_cu_0b5fd6a96thrust24THRUST_300001_SM_1000_NS12placeholders2_3E,@object
	.size		_ZN34_INTERNAL_f45ef6f1_4_k_cu_0b5fd6a96thrust24THRUST_300001_SM_1000_NS12placeholders2_3E,(_ZN34_INTERNAL_f45ef6f1_4_k_cu_0b5fd6a94cuda3std3__45__cpo5beginE - _ZN34_INTERNAL_f45ef6f1_4_k_cu_0b5fd6a96thrust24THRUST_300001_SM_1000_NS12placeholders2_3E)
_ZN34_INTERNAL_f45ef6f1_4_k_cu_0b5fd6a96thrust24THRUST_300001_SM_1000_NS12placeholders2_3E:
	.zero		1
	.type		_ZN34_INTERNAL_f45ef6f1_4_k_cu_0b5fd6a94cuda3std3__45__cpo5beginE,@object
	.size		_ZN34_INTERNAL_f45ef6f1_4_k_cu_0b5fd6a94cuda3std3__45__cpo5beginE,(_ZN34_INTERNAL_f45ef6f1_4_k_cu_0b5fd6a94cuda3std6ranges3__45__cpo5beginE - _ZN34_INTERNAL_f45ef6f1_4_k_cu_0b5fd6a94cuda3std3__45__cpo5beginE)
_ZN34_INTERNAL_f45ef6f1_4_k_cu_0b5fd6a94cuda3std3__45__cpo5beginE:
	.zero		1
	.type		_ZN34_INTERNAL_f45ef6f1_4_k_cu_0b5fd6a94cuda3std6ranges3__45__cpo5beginE,@object
	.size		_ZN34_INTERNAL_f45ef6f1_4_k_cu_0b5fd6a94cuda3std6ranges3__45__cpo5beginE,(_ZN34_INTERNAL_f45ef6f1_4_k_cu_0b5fd6a94cuda3std3__436_GLOBAL__N__f45ef6f1_4_k_cu_0b5fd6a96ignoreE - _ZN34_INTERNAL_f45ef6f1_4_k_cu_0b5fd6a94cuda3std6ranges3__45__cpo5beginE)
_ZN34_INTERNAL_f45ef6f1_4_k_cu_0b5fd6a94cuda3std6ranges3__45__cpo5beginE:
	.zero		1
	.type		_ZN34_INTERNAL_f45ef6f1_4_k_cu_0b5fd6a94cuda3std3__436_GLOBAL__N__f45ef6f1_4_k_cu_0b5fd6a96ignoreE,@object
	.size		_ZN34_INTERNAL_f45ef6f1_4_k_cu_0b5fd6a94cuda3std3__436_GLOBAL__N__f45ef6f1_4_k_cu_0b5fd6a96ignoreE,(_ZN34_INTERNAL_f45ef6f1_4_k_cu_0b5fd6a94cuda3std6ranges3__45__cpo4dataE - _ZN34_INTERNAL_f45ef6f1_4_k_cu_0b5fd6a94cuda3std3__436_GLOBAL__N__f45ef6f1_4_k_cu_0b5fd6a96ignoreE)
_ZN34_INTERNAL_f45ef6f1_4_k_cu_0b5fd6a94cuda3std3__436_GLOBAL__N__f45ef6f1_4_k_cu_0b5fd6a96ignoreE:
	.zero		1
	.type		_ZN34_INTERNAL_f45ef6f1_4_k_cu_0b5fd6a94cuda3std6ranges3__45__cpo4dataE,@object
	.size		_ZN34_INTERNAL_f45ef6f1_4_k_cu_0b5fd6a94cuda3std6ranges3__45__cpo4dataE,(_ZN34_INTERNAL_f45ef6f1_4_k_cu_0b5fd6a96thrust24THRUST_300001_SM_1000_NS12placeholders2_7E - _ZN34_INTERNAL_f45ef6f1_4_k_cu_0b5fd6a94cuda3std6ranges3__45__cpo4dataE)
_ZN34_INTERNAL_f45ef6f1_4_k_cu_0b5fd6a94cuda3std6ranges3__45__cpo4dataE:
	.zero		1
	.type		_ZN34_INTERNAL_f45ef6f1_4_k_cu_0b5fd6a96thrust24THRUST_300001_SM_1000_NS12placeholders2_7E,@object
	.size		_ZN34_INTERNAL_f45ef6f1_4_k_cu_0b5fd6a96thrust24THRUST_300001_SM_1000_NS12placeholders2_7E,(_ZN34_INTERNAL_f45ef6f1_4_k_cu_0b5fd6a94cuda3std3__45__cpo6rbeginE - _ZN34_INTERNAL_f45ef6f1_4_k_cu_0b5fd6a96thrust24THRUST_300001_SM_1000_NS12placeholders2_7E)
_ZN34_INTERNAL_f45ef6f1_4_k_cu_0b5fd6a96thrust24THRUST_300001_SM_1000_NS12placeholders2_7E:
	.zero		1
	.type		_ZN34_INTERNAL_f45ef6f1_4_k_cu_0b5fd6a94cuda3std3__45__cpo6rbeginE,@object
	.size		_ZN34_INTERNAL_f45ef6f1_4_k_cu_0b5fd6a94cuda3std3__45__cpo6rbeginE,(_ZN34_INTERNAL_f45ef6f1_4_k_cu_0b5fd6a94cuda3std6ranges3__45__cpo7advanceE - _ZN34_INTERNAL_f45ef6f1_4_k_cu_0b5fd6a94cuda3std3__45__cpo6rbeginE)
_ZN34_INTERNAL_f45ef6f1_4_k_cu_0b5fd6a94cuda3std3__45__cpo6rbeginE:
	.zero		1
	.type		_ZN34_INTERNAL_f45ef6f1_4_k_cu_0b5fd6a94cuda3std6ranges3__45__cpo7advanceE,@object
	.size		_ZN34_INTERNAL_f45ef6f1_4_k_cu_0b5fd6a94cuda3std6ranges3__45__cpo7advanceE,(_ZN34_INTERNAL_f45ef6f1_4_k_cu_0b5fd6a94cuda3std3__47nulloptE - _ZN34_INTERNAL_f45ef6f1_4_k_cu_0b5fd6a94cuda3std6ranges3__45__cpo7advanceE)
_ZN34_INTERNAL_f45ef6f1_4_k_cu_0b5fd6a94cuda3std6ranges3__45__cpo7advanceE:
	.zero		1
	.type		_ZN34_INTERNAL_f45ef6f1_4_k_cu_0b5fd6a94cuda3std3__47nulloptE,@object
	.size		_ZN34_INTERNAL_f45ef6f1_4_k_cu_0b5fd6a94cuda3std3__47nulloptE,(_ZN34_INTERNAL_f45ef6f1_4_k_cu_0b5fd6a94cuda3std6ranges3__45__cpo8distanceE - _ZN34_INTERNAL_f45ef6f1_4_k_cu_0b5fd6a94cuda3std3__47nulloptE)
_ZN34_INTERNAL_f45ef6f1_4_k_cu_0b5fd6a94cuda3std3__47nulloptE:
	.zero		1
	.type		_ZN34_INTERNAL_f45ef6f1_4_k_cu_0b5fd6a94cuda3std6ranges3__45__cpo8distanceE,@object
	.size		_ZN34_INTERNAL_f45ef6f1_4_k_cu_0b5fd6a94cuda3std6ranges3__45__cpo8distanceE,(_ZN34_INTERNAL_f45ef6f1_4_k_cu_0b5fd6a96thrust24THRUST_300001_SM_1000_NS12placeholders2_6E - _ZN34_INTERNAL_f45ef6f1_4_k_cu_0b5fd6a94cuda3std6ranges3__45__cpo8distanceE)
_ZN34_INTERNAL_f45ef6f1_4_k_cu_0b5fd6a94cuda3std6ranges3__45__cpo8distanceE:
	.zero		1
	.type		_ZN34_INTERNAL_f45ef6f1_4_k_cu_0b5fd6a96thrust24THRUST_300001_SM_1000_NS12placeholders2_6E,@object
	.size		_ZN34_INTERNAL_f45ef6f1_4_k_cu_0b5fd6a96thrust24THRUST_300001_SM_1000_NS12placeholders2_6E,(_ZN34_INTERNAL_f45ef6f1_4_k_cu_0b5fd6a94cuda3std3__45__cpo4cendE - _ZN34_INTERNAL_f45ef6f1_4_k_cu_0b5fd6a96thrust24THRUST_300001_SM_1000_NS12placeholders2_6E)
_ZN34_INTERNAL_f45ef6f1_4_k_cu_0b5fd6a96thrust24THRUST_300001_SM_1000_NS12placeholders2_6E:
	.zero		1
	.type		_ZN34_INTERNAL_f45ef6f1_4_k_cu_0b5fd6a94cuda3std3__45__cpo4cendE,@object
	.size		_ZN34_INTERNAL_f45ef6f1_4_k_cu_0b5fd6a94cuda3std3__45__cpo4cendE,(_ZN34_INTERNAL_f45ef6f1_4_k_cu_0b5fd6a94cuda3std6ranges3__45__cpo4cendE - _ZN34_INTERNAL_f45ef6f1_4_k_cu_0b5fd6a94cuda3std3__45__cpo4cendE)
_ZN34_INTERNAL_f45ef6f1_4_k_cu_0b5fd6a94cuda3std3__45__cpo4cendE:
	.zero		1
	.type		_ZN34_INTERNAL_f45ef6f1_4_k_cu_0b5fd6a94cuda3std6ranges3__45__cpo4cendE,@object
	.size		_ZN34_INTERNAL_f45ef6f1_4_k_cu_0b5fd6a94cuda3std6ranges3__45__cpo4cendE,(_ZN34_INTERNAL_f45ef6f1_4_k_cu_0b5fd6a94cuda3std3__420unreachable_sentinelE - _ZN34_INTERNAL_f45ef6f1_4_k_cu_0b5fd6a94cuda3std6ranges3__45__cpo4cendE)
_ZN34_INTERNAL_f45ef6f1_4_k_cu_0b5fd6a94cuda3std6ranges3__45__cpo4cendE:
	.zero		1
	.type		_ZN34_INTERNAL_f45ef6f1_4_k_cu_0b5fd6a94cuda3std3__420unreachable_sentinelE,@object
	.size		_ZN34_INTERNAL_f45ef6f1_4_k_cu_0b5fd6a94cuda3std3__420unreachable_sentinelE,(_ZN34_INTERNAL_f45ef6f1_4_k_cu_0b5fd6a94cuda3std6ranges3__45__cpo5ssizeE - _ZN34_INTERNAL_f45ef6f1_4_k_cu_0b5fd6a94cuda3std3__420unreachable_sentinelE)
_ZN34_INTERNAL_f45ef6f1_4_k_cu_0b5fd6a94cuda3std3__420unreachable_sentinelE:
	.zero		1
	.type		_ZN34_INTERNAL_f45ef6f1_4_k_cu_0b5fd6a94cuda3std6ranges3__45__cpo5ssizeE,@object
	.size		_ZN34_INTERNAL_f45ef6f1_4_k_cu_0b5fd6a94cuda3std6ranges3__45__cpo5ssizeE,(_ZN34_INTERNAL_f45ef6f1_4_k_cu_0b5fd6a96thrust24THRUST_300001_SM_1000_NS12placeholders3_10E - _ZN34_INTERNAL_f45ef6f1_4_k_cu_0b5fd6a94cuda3std6ranges3__45__cpo5ssizeE)
_ZN34_INTERNAL_f45ef6f1_4_k_cu_0b5fd6a94cuda3std6ranges3__45__cpo5ssizeE:
	.zero		1
	.type		_ZN34_INTERNAL_f45ef6f1_4_k_cu_0b5fd6a96thrust24THRUST_300001_SM_1000_NS12placeholders3_10E,@object
	.size		_ZN34_INTERNAL_f45ef6f1_4_k_cu_0b5fd6a96thrust24THRUST_300001_SM_1000_NS12placeholders3_10E,(_ZN34_INTERNAL_f45ef6f1_4_k_cu_0b5fd6a94cuda3std3__45__cpo5crendE - _ZN34_INTERNAL_f45ef6f1_4_k_cu_0b5fd6a96thrust24THRUST_300001_SM_1000_NS12placeholders3_10E)
_ZN34_INTERNAL_f45ef6f1_4_k_cu_0b5fd6a96thrust24THRUST_300001_SM_1000_NS12placeholders3_10E:
	.zero		1
	.type		_ZN34_INTERNAL_f45ef6f1_4_k_cu_0b5fd6a94cuda3std3__45__cpo5crendE,@object
	.size		_ZN34_INTERNAL_f45ef6f1_4_k_cu_0b5fd6a94cuda3std3__45__cpo5crendE,(_ZN34_INTERNAL_f45ef6f1_4_k_cu_0b5fd6a94cuda3std6ranges3__45__cpo4prevE - _ZN34_INTERNAL_f45ef6f1_4_k_cu_0b5fd6a94cuda3std3__45__cpo5crendE)
_ZN34_INTERNAL_f45ef6f1_4_k_cu_0b5fd6a94cuda3std3__45__cpo5crendE:
	.zero		1
	.type		_ZN34_INTERNAL_f45ef6f1_4_k_cu_0b5fd6a94cuda3std6ranges3__45__cpo4prevE,@object
	.size		_ZN34_INTERNAL_f45ef6f1_4_k_cu_0b5fd6a94cuda3std6ranges3__45__cpo4prevE,(_ZN34_INTERNAL_f45ef6f1_4_k_cu_0b5fd6a94cuda3std6ranges3__45__cpo9iter_moveE - _ZN34_INTERNAL_f45ef6f1_4_k_cu_0b5fd6a94cuda3std6ranges3__45__cpo4prevE)
_ZN34_INTERNAL_f45ef6f1_4_k_cu_0b5fd6a94cuda3std6ranges3__45__cpo4prevE:
	.zero		1
	.type		_ZN34_INTERNAL_f45ef6f1_4_k_cu_0b5fd6a94cuda3std6ranges3__45__cpo9iter_moveE,@object
	.size		_ZN34_INTERNAL_f45ef6f1_4_k_cu_0b5fd6a94cuda3std6ranges3__45__cpo9iter_moveE,(_ZN34_INTERNAL_f45ef6f1_4_k_cu_0b5fd6a96thrust24THRUST_300001_SM_1000_NS12placeholders2_2E - _ZN34_INTERNAL_f45ef6f1_4_k_cu_0b5fd6a94cuda3std6ranges3__45__cpo9iter_moveE)
_ZN34_INTERNAL_f45ef6f1_4_k_cu_0b5fd6a94cuda3std6ranges3__45__cpo9iter_moveE:
	.zero		1
	.type		_ZN34_INTERNAL_f45ef6f1_4_k_cu_0b5fd6a96thrust24THRUST_300001_SM_1000_NS12placeholders2_2E,@object
	.size		_ZN34_INTERNAL_f45ef6f1_4_k_cu_0b5fd6a96thrust24THRUST_300001_SM_1000_NS12placeholders2_2E,(_ZN34_INTERNAL_f45ef6f1_4_k_cu_0b5fd6a96thrust24THRUST_300001_SM_1000_NS12placeholders2_4E - _ZN34_INTERNAL_f45ef6f1_4_k_cu_0b5fd6a96thrust24THRUST_300001_SM_1000_NS12placeholders2_2E)
_ZN34_INTERNAL_f45ef6f1_4_k_cu_0b5fd6a96thrust24THRUST_300001_SM_1000_NS12placeholders2_2E:
	.zero		1
	.type		_ZN34_INTERNAL_f45ef6f1_4_k_cu_0b5fd6a96thrust24THRUST_300001_SM_1000_NS12placeholders2_4E,@object
	.size		_ZN34_INTERNAL_f45ef6f1_4_k_cu_0b5fd6a96thrust24THRUST_300001_SM_1000_NS12placeholders2_4E,(_ZN34_INTERNAL_f45ef6f1_4_k_cu_0b5fd6a94cuda3std3__45__cpo3endE - _ZN34_INTERNAL_f45ef6f1_4_k_cu_0b5fd6a96thrust24THRUST_300001_SM_1000_NS12placeholders2_4E)
_ZN34_INTERNAL_f45ef6f1_4_k_cu_0b5fd6a96thrust24THRUST_300001_SM_1000_NS12placeholders2_4E:
	.zero		1
	.type		_ZN34_INTERNAL_f45ef6f1_4_k_cu_0b5fd6a94cuda3std3__45__cpo3endE,@object
	.size		_ZN34_INTERNAL_f45ef6f1_4_k_cu_0b5fd6a94cuda3std3__45__cpo3endE,(_ZN34_INTERNAL_f45ef6f1_4_k_cu_0b5fd6a94cuda3std6ranges3__45__cpo3endE - _ZN34_INTERNAL_f45ef6f1_4_k_cu_0b5fd6a94cuda3std3__45__cpo3endE)
_ZN34_INTERNAL_f45ef6f1_4_k_cu_0b5fd6a94cuda3std3__45__cpo3endE:
	.zero		1
	.type		_ZN34_INTERNAL_f45ef6f1_4_k_cu_0b5fd6a94cuda3std6ranges3__45__cpo3endE,@object
	.size		_ZN34_INTERNAL_f45ef6f1_4_k_cu_0b5fd6a94cuda3std6ranges3__45__cpo3endE,(_ZN34_INTERNAL_f45ef6f1_4_k_cu_0b5fd6a94cuda3std3__419piecewise_constructE - _ZN34_INTERNAL_f45ef6f1_4_k_cu_0b5fd6a94cuda3std6ranges3__45__cpo3endE)
_ZN34_INTERNAL_f45ef6f1_4_k_cu_0b5fd6a94cuda3std6ranges3__45__cpo3endE:
	.zero		1
	.type		_ZN34_INTERNAL_f45ef6f1_4_k_cu_0b5fd6a94cuda3std3__419piecewise_constructE,@object
	.size		_ZN34_INTERNAL_f45ef6f1_4_k_cu_0b5fd6a94cuda3std3__419piecewise_constructE,(_ZN34_INTERNAL_f45ef6f1_4_k_cu_0b5fd6a94cuda3std6ranges3__45__cpo5cdataE - _ZN34_INTERNAL_f45ef6f1_4_k_cu_0b5fd6a94cuda3std3__419piecewise_constructE)
_ZN34_INTERNAL_f45ef6f1_4_k_cu_0b5fd6a94cuda3std3__419piecewise_constructE:
	.zero		1
	.type		_ZN34_INTERNAL_f45ef6f1_4_k_cu_0b5fd6a94cuda3std6ranges3__45__cpo5cdataE,@object
	.size		_ZN34_INTERNAL_f45ef6f1_4_k_cu_0b5fd6a94cuda3std6ranges3__45__cpo5cdataE,(_ZN34_INTERNAL_f45ef6f1_4_k_cu_0b5fd6a96thrust24THRUST_300001_SM_1000_NS12placeholders2_8E - _ZN34_INTERNAL_f45ef6f1_4_k_cu_0b5fd6a94cuda3std6ranges3__45__cpo5cdataE)
_ZN34_INTERNAL_f45ef6f1_4_k_cu_0b5fd6a94cuda3std6ranges3__45__cpo5cdataE:
	.zero		1
	.type		_ZN34_INTERNAL_f45ef6f1_4_k_cu_0b5fd6a96thrust24THRUST_300001_SM_1000_NS12placeholders2_8E,@object
	.size		_ZN34_INTERNAL_f45ef6f1_4_k_cu_0b5fd6a96thrust24THRUST_300001_SM_1000_NS12placeholders2_8E,(_ZN34_INTERNAL_f45ef6f1_4_k_cu_0b5fd6a94cuda3std3__45__cpo4rendE - _ZN34_INTERNAL_f45ef6f1_4_k_cu_0b5fd6a96thrust24THRUST_300001_SM_1000_NS12placeholders2_8E)
_ZN34_INTERNAL_f45ef6f1_4_k_cu_0b5fd6a96thrust24THRUST_300001_SM_1000_NS12placeholders2_8E:
	.zero		1
	.type		_ZN34_INTERNAL_f45ef6f1_4_k_cu_0b5fd6a94cuda3std3__45__cpo4rendE,@object
	.size		_ZN34_INTERNAL_f45ef6f1_4_k_cu_0b5fd6a94cuda3std3__45__cpo4rendE,(_ZN34_INTERNAL_f45ef6f1_4_k_cu_0b5fd6a94cuda3std6ranges3__45__cpo9iter_swapE - _ZN34_INTERNAL_f45ef6f1_4_k_cu_0b5fd6a94cuda3std3__45__cpo4rendE)
_ZN34_INTERNAL_f45ef6f1_4_k_cu_0b5fd6a94cuda3std3__45__cpo4rendE:
	.zero		1
	.type		_ZN34_INTERNAL_f45ef6f1_4_k_cu_0b5fd6a94cuda3std6ranges3__45__cpo9iter_swapE,@object
	.size		_ZN34_INTERNAL_f45ef6f1_4_k_cu_0b5fd6a94cuda3std6ranges3__45__cpo9iter_swapE,(_ZN34_INTERNAL_f45ef6f1_4_k_cu_0b5fd6a94cuda3std3__48unexpectE - _ZN34_INTERNAL_f45ef6f1_4_k_cu_0b5fd6a94cuda3std6ranges3__45__cpo9iter_swapE)
_ZN34_INTERNAL_f45ef6f1_4_k_cu_0b5fd6a94cuda3std6ranges3__45__cpo9iter_swapE:
	.zero		1
	.type		_ZN34_INTERNAL_f45ef6f1_4_k_cu_0b5fd6a94cuda3std3__48unexpectE,@object
	.size		_ZN34_INTERNAL_f45ef6f1_4_k_cu_0b5fd6a94cuda3std3__48unexpectE,(_ZN34_INTERNAL_f45ef6f1_4_k_cu_0b5fd6a96thrust24THRUST_300001_SM_1000_NS6system6detail10sequential3seqE - _ZN34_INTERNAL_f45ef6f1_4_k_cu_0b5fd6a94cuda3std3__48unexpectE)
_ZN34_INTERNAL_f45ef6f1_4_k_cu_0b5fd6a94cuda3std3__48unexpectE:
	.zero		1
	.type		_ZN34_INTERNAL_f45ef6f1_4_k_cu_0b5fd6a96thrust24THRUST_300001_SM_1000_NS6system6detail10sequential3seqE,@object
	.size		_ZN34_INTERNAL_f45ef6f1_4_k_cu_0b5fd6a96thrust24THRUST_300001_SM_1000_NS6system6detail10sequential3seqE,(.L_30 - _ZN34_INTERNAL_f45ef6f1_4_k_cu_0b5fd6a96thrust24THRUST_300001_SM_1000_NS6system6detail10sequential3seqE)
_ZN34_INTERNAL_f45ef6f1_4_k_cu_0b5fd6a96thrust24THRUST_300001_SM_1000_NS6system6detail10sequential3seqE:
	.zero		1
.L_30:


//--------------------- .nv.shared._Z26mergeExpertPrefixSumKernelILi256EEvPKiS1_S1_PKlPiS4_liiii --------------------------
	.section	.nv.shared._Z26mergeExpertPrefixSumKernelILi256EEvPKiS1_S1_PKlPiS4_liiii,"aw",@nobits
	.sectionflags	@""
	.align	16
	.zero		1024


//--------------------- .nv.shared._Z26blockExpertPrefixSumKernelILi256EEvPKiPiliiii --------------------------
	.section	.nv.shared._Z26blockExpertPrefixSumKernelILi256EEvPKiPiliiii,"aw",@nobits
	.sectionflags	@""
	.align	16
	.zero		1024


//--------------------- .nv.shared._Z40fusedBuildExpertMapsSortFirstTokenKernelILi256ELi8ELi8EEvPKiPiS2_Plliiii --------------------------
	.section	.nv.shared._Z40fusedBuildExpertMapsSortFirstTokenKernelILi256ELi8ELi8EEvPKiPiS2_Plliiii,"aw",@nobits
	.sectionflags	@""
	.align	16
	.zero		1024


//--------------------- .nv.shared._Z27globalExpertPrefixSumKernelPKiPiPlii --------------------------
	.section	.nv.shared._Z27globalExpertPrefixSumKernelPKiPiPlii,"aw",@nobits
	.sectionflags	@""
	.align	16
	.zero		1024


//--------------------- .nv.constant0._ZN3cub18CUB_300001_SM_10006detail11EmptyKernelIvEEvv --------------------------
	.section	.nv.constant0._ZN3cub18CUB_300001_SM_10006detail11EmptyKernelIvEEvv,"a",@progbits
	.sectionflags	@""
	.align	4
.nv.constant0._ZN3cub18CUB_300001_SM_10006detail11EmptyKernelIvEEvv:
	.zero		896


//--------------------- .nv.constant0._Z26mergeExpertPrefixSumKernelILi256EEvPKiS1_S1_PKlPiS4_liiii --------------------------
	.section	.nv.constant0._Z26mergeExpertPrefixSumKernelILi256EEvPKiS1_S1_PKlPiS4_liiii,"a",@progbits
	.sectionflags	@""
	.align	4
.nv.constant0._Z26mergeExpertPrefixSumKernelILi256EEvPKiS1_S1_PKlPiS4_liiii:
	.zero		968


//--------------------- .nv.constant0._Z26blockExpertPrefixSumKernelILi256EEvPKiPiliiii --------------------------
	.section	.nv.constant0._Z26blockExpertPrefixSumKernelILi256EEvPKiPiliiii,"a",@progbits
	.sectionflags	@""
	.align	4
.nv.constant0._Z26blockExpertPrefixSumKernelILi256EEvPKiPiliiii:
	.zero		936


//--------------------- .nv.constant0._Z40fusedBuildExpertMapsSortFirstTokenKernelILi256ELi8ELi8EEvPKiPiS2_Plliiii --------------------------
	.section	.nv.constant0._Z40fusedBuildExpertMapsSortFirstTokenKernelILi256ELi8ELi8EEvPKiPiS2_Plliiii,"a",@progbits
	.sectionflags	@""
	.align	4
.nv.constant0._Z40fusedBuildExpertMapsSortFirstTokenKernelILi256ELi8ELi8EEvPKiPiS2_Plliiii:
	.zero		952


//--------------------- .nv.constant0._Z27globalExpertPrefixSumKernelPKiPiPlii --------------------------
	.section	.nv.constant0._Z27globalExpertPrefixSumKernelPKiPiPlii,"a",@progbits
	.sectionflags	@""
	.align	4
.nv.constant0._Z27globalExpertPrefixSumKernelPKiPiPlii:
	.zero		928


//--------------------- SYMBOLS --------------------------

	.type		.nv.reservedSmem.offset0,@object
	.size		.nv.reservedSmem.offset0,0x4
	.type		.nv.reservedSmem.cap,@object
	.size		.nv.reservedSmem.cap,0x4
	.type		__assertfail,@function
